//
// Generated by NVIDIA NVVM Compiler
//
// Compiler Build ID: CL-36424714
// Cuda compilation tools, release 13.0, V13.0.88
// Based on NVVM 20.0.0
//

.version 9.0
.target sm_100
.address_size 64

	// .globl	_Z29test_magnet_bicct345_parallelPf
.extern .func  (.param .b32 func_retval0) vprintf
(
	.param .b64 vprintf_param_0,
	.param .b64 vprintf_param_1
)
;
// _ZZ29test_magnet_bicct345_parallelPfE7m_total has been demoted
// _ZZ29test_magnet_agcct345_parallelPfE7m_total has been demoted
.global .align 1 .b8 $str[12] = {37, 102, 44, 32, 37, 102, 44, 32, 37, 102, 10};
.global .align 4 .b8 __cudart_i2opi_f[24] = {65, 144, 67, 60, 153, 149, 98, 219, 192, 221, 52, 245, 209, 87, 39, 252, 41, 21, 68, 78, 110, 131, 249, 162};

.visible .entry _Z29test_magnet_bicct345_parallelPf(
	.param .u64 .ptr .align 1 _Z29test_magnet_bicct345_parallelPf_param_0
)
{
	.local .align 8 .b8 	__local_depot0[32];
	.reg .b64 	%SP;
	.reg .b64 	%SPL;
	.reg .pred 	%p<37>;
	.reg .b32 	%r<177>;
	.reg .b32 	%f<216>;
	.reg .b64 	%rd<84>;
	.reg .b64 	%fd<12>;
	// demoted variable
	.shared .align 4 .b8 _ZZ29test_magnet_bicct345_parallelPfE7m_total[12];
	mov.u64 	%SPL, __local_depot0;
	cvta.local.u64 	%SP, %SPL;
	add.u64 	%rd1, %SPL, 0;
	add.u64 	%rd2, %SPL, 0;
	mov.u32 	%r1, %tid.x;
	setp.ne.s32 	%p1, %r1, 0;
	@%p1 bra 	$L__BB0_2;
	mov.b32 	%r57, 0;
	st.shared.u32 	[_ZZ29test_magnet_bicct345_parallelPfE7m_total], %r57;
	st.shared.u32 	[_ZZ29test_magnet_bicct345_parallelPfE7m_total+4], %r57;
	st.shared.u32 	[_ZZ29test_magnet_bicct345_parallelPfE7m_total+8], %r57;
$L__BB0_2:
	bar.sync 	0;
	setp.gt.u32 	%p2, %r1, 255;
	@%p2 bra 	$L__BB0_38;
	ld.param.u64 	%rd74, [_Z29test_magnet_bicct345_parallelPf_param_0];
	mul.lo.s32 	%r58, %r1, 11;
	cvta.to.global.u64 	%rd26, %rd74;
	mul.wide.u32 	%rd27, %r58, 4;
	add.s64 	%rd28, %rd26, %rd27;
	ld.global.u32 	%r168, [%rd28];
	ld.global.f32 	%f1, [%rd28+40];
	ld.global.f32 	%f48, [%rd28+4];
	ld.global.f32 	%f2, [%rd28+24];
	ld.global.f32 	%f3, [%rd28+28];
	ld.global.f32 	%f4, [%rd28+32];
	cvt.rn.f32.s32 	%f49, %r168;
	mul.f32 	%f50, %f49, 0f40490FDB;
	div.rn.f32 	%f51, %f50, 0f43340000;
	div.rn.f32 	%f5, %f48, 0f40C90FDB;
	ld.global.f32 	%f6, [%rd28+8];
	sin.approx.f32 	%f7, %f51;
	mul.f32 	%f52, %f6, %f7;
	fma.rn.f32 	%f53, %f5, %f51, %f52;
	ld.global.f32 	%f8, [%rd28+12];
	shl.b32 	%r59, %r168, 1;
	cvt.rn.f32.s32 	%f54, %r59;
	mul.f32 	%f55, %f54, 0f40490FDB;
	div.rn.f32 	%f56, %f55, 0f43340000;
	sin.approx.f32 	%f57, %f56;
	fma.rn.f32 	%f58, %f8, %f57, %f53;
	ld.global.f32 	%f9, [%rd28+16];
	mul.lo.s32 	%r60, %r168, 3;
	cvt.rn.f32.s32 	%f59, %r60;
	mul.f32 	%f60, %f59, 0f40490FDB;
	div.rn.f32 	%f61, %f60, 0f43340000;
	sin.approx.f32 	%f62, %f61;
	fma.rn.f32 	%f63, %f9, %f62, %f58;
	ld.global.f32 	%f10, [%rd28+20];
	shl.b32 	%r61, %r168, 2;
	cvt.rn.f32.s32 	%f64, %r61;
	mul.f32 	%f65, %f64, 0f40490FDB;
	div.rn.f32 	%f66, %f65, 0f43340000;
	sin.approx.f32 	%f67, %f66;
	fma.rn.f32 	%f68, %f10, %f67, %f63;
	add.f32 	%f11, %f1, %f68;
	cos.approx.f32 	%f69, %f51;
	sub.f32 	%f12, %f3, %f69;
	mul.f32 	%f70, %f11, 0f3F22F983;
	cvt.rni.s32.f32 	%r167, %f70;
	cvt.rn.f32.s32 	%f71, %r167;
	fma.rn.f32 	%f72, %f71, 0fBFC90FDA, %f11;
	fma.rn.f32 	%f73, %f71, 0fB3A22168, %f72;
	fma.rn.f32 	%f207, %f71, 0fA7C234C5, %f73;
	abs.f32 	%f14, %f11;
	setp.ltu.f32 	%p3, %f14, 0f47CE4780;
	mov.u32 	%r163, %r167;
	mov.f32 	%f206, %f207;
	@%p3 bra 	$L__BB0_11;
	setp.neu.f32 	%p4, %f14, 0f7F800000;
	@%p4 bra 	$L__BB0_6;
	mov.f32 	%f76, 0f00000000;
	mul.rn.f32 	%f206, %f11, %f76;
	mov.b32 	%r163, 0;
	bra.uni 	$L__BB0_11;
$L__BB0_6:
	mov.b32 	%r4, %f11;
	shl.b32 	%r63, %r4, 8;
	or.b32  	%r5, %r63, -2147483648;
	mov.b64 	%rd78, 0;
	mov.b32 	%r160, 0;
	mov.u64 	%rd76, __cudart_i2opi_f;
	mov.u64 	%rd77, %rd2;
$L__BB0_7:
	.pragma "nounroll";
	ld.global.nc.u32 	%r64, [%rd76];
	mad.wide.u32 	%rd31, %r64, %r5, %rd78;
	shr.u64 	%rd78, %rd31, 32;
	st.local.u32 	[%rd77], %rd31;
	add.s32 	%r160, %r160, 1;
	add.s64 	%rd77, %rd77, 4;
	add.s64 	%rd76, %rd76, 4;
	setp.ne.s32 	%p5, %r160, 6;
	@%p5 bra 	$L__BB0_7;
	shr.u32 	%r65, %r4, 23;
	st.local.u32 	[%rd2+24], %rd78;
	and.b32  	%r8, %r65, 31;
	and.b32  	%r66, %r65, 224;
	add.s32 	%r67, %r66, -128;
	shr.u32 	%r68, %r67, 5;
	mul.wide.u32 	%rd32, %r68, 4;
	sub.s64 	%rd9, %rd2, %rd32;
	ld.local.u32 	%r161, [%rd9+24];
	ld.local.u32 	%r162, [%rd9+20];
	setp.eq.s32 	%p6, %r8, 0;
	@%p6 bra 	$L__BB0_10;
	shf.l.wrap.b32 	%r161, %r162, %r161, %r8;
	ld.local.u32 	%r69, [%rd9+16];
	shf.l.wrap.b32 	%r162, %r69, %r162, %r8;
$L__BB0_10:
	shr.u32 	%r70, %r161, 30;
	shf.l.wrap.b32 	%r71, %r162, %r161, 2;
	shl.b32 	%r72, %r162, 2;
	shr.u32 	%r73, %r71, 31;
	add.s32 	%r74, %r73, %r70;
	neg.s32 	%r75, %r74;
	setp.lt.s32 	%p7, %r4, 0;
	selp.b32 	%r163, %r75, %r74, %p7;
	xor.b32  	%r76, %r71, %r4;
	shr.s32 	%r77, %r71, 31;
	xor.b32  	%r78, %r77, %r71;
	xor.b32  	%r79, %r77, %r72;
	cvt.u64.u32 	%rd33, %r78;
	shl.b64 	%rd34, %rd33, 32;
	cvt.u64.u32 	%rd35, %r79;
	or.b64  	%rd36, %rd34, %rd35;
	cvt.rn.f64.s64 	%fd1, %rd36;
	mul.f64 	%fd2, %fd1, 0d3BF921FB54442D19;
	cvt.rn.f32.f64 	%f74, %fd2;
	neg.f32 	%f75, %f74;
	setp.lt.s32 	%p8, %r76, 0;
	selp.f32 	%f206, %f75, %f74, %p8;
$L__BB0_11:
	setp.ltu.f32 	%p9, %f14, 0f47CE4780;
	add.s32 	%r81, %r163, 1;
	mul.rn.f32 	%f77, %f206, %f206;
	and.b32  	%r82, %r163, 1;
	setp.eq.b32 	%p10, %r82, 1;
	selp.f32 	%f78, %f206, 0f3F800000, %p10;
	fma.rn.f32 	%f79, %f77, %f78, 0f00000000;
	fma.rn.f32 	%f80, %f77, 0f37CBAC00, 0fBAB607ED;
	selp.f32 	%f81, 0fB94D4153, %f80, %p10;
	selp.f32 	%f82, 0f3C0885E4, 0f3D2AAABB, %p10;
	fma.rn.f32 	%f83, %f81, %f77, %f82;
	selp.f32 	%f84, 0fBE2AAAA8, 0fBEFFFFFF, %p10;
	fma.rn.f32 	%f85, %f83, %f77, %f84;
	fma.rn.f32 	%f86, %f85, %f79, %f78;
	and.b32  	%r83, %r81, 2;
	setp.eq.s32 	%p11, %r83, 0;
	mov.f32 	%f87, 0f00000000;
	sub.f32 	%f88, %f87, %f86;
	selp.f32 	%f18, %f86, %f88, %p11;
	@%p9 bra 	$L__BB0_19;
	setp.neu.f32 	%p12, %f14, 0f7F800000;
	@%p12 bra 	$L__BB0_14;
	mov.f32 	%f91, 0f00000000;
	mul.rn.f32 	%f207, %f11, %f91;
	mov.b32 	%r167, 0;
	bra.uni 	$L__BB0_19;
$L__BB0_14:
	mov.b32 	%r17, %f11;
	shl.b32 	%r85, %r17, 8;
	or.b32  	%r18, %r85, -2147483648;
	mov.b64 	%rd79, 0;
	mov.b32 	%r164, 0;
	mov.u64 	%rd39, __cudart_i2opi_f;
$L__BB0_15:
	.pragma "nounroll";
	mul.wide.u32 	%rd38, %r164, 4;
	add.s64 	%rd40, %rd39, %rd38;
	ld.global.nc.u32 	%r86, [%rd40];
	mad.wide.u32 	%rd41, %r86, %r18, %rd79;
	shr.u64 	%rd79, %rd41, 32;
	add.s64 	%rd42, %rd2, %rd38;
	st.local.u32 	[%rd42], %rd41;
	add.s32 	%r164, %r164, 1;
	setp.ne.s32 	%p13, %r164, 6;
	@%p13 bra 	$L__BB0_15;
	shr.u32 	%r87, %r17, 23;
	st.local.u32 	[%rd2+24], %rd79;
	and.b32  	%r21, %r87, 31;
	and.b32  	%r88, %r87, 224;
	add.s32 	%r89, %r88, -128;
	shr.u32 	%r90, %r89, 5;
	mul.wide.u32 	%rd43, %r90, 4;
	sub.s64 	%rd12, %rd2, %rd43;
	ld.local.u32 	%r165, [%rd12+24];
	ld.local.u32 	%r166, [%rd12+20];
	setp.eq.s32 	%p14, %r21, 0;
	@%p14 bra 	$L__BB0_18;
	shf.l.wrap.b32 	%r165, %r166, %r165, %r21;
	ld.local.u32 	%r91, [%rd12+16];
	shf.l.wrap.b32 	%r166, %r91, %r166, %r21;
$L__BB0_18:
	shr.u32 	%r92, %r165, 30;
	shf.l.wrap.b32 	%r93, %r166, %r165, 2;
	shl.b32 	%r94, %r166, 2;
	shr.u32 	%r95, %r93, 31;
	add.s32 	%r96, %r95, %r92;
	neg.s32 	%r97, %r96;
	setp.lt.s32 	%p15, %r17, 0;
	selp.b32 	%r167, %r97, %r96, %p15;
	xor.b32  	%r98, %r93, %r17;
	shr.s32 	%r99, %r93, 31;
	xor.b32  	%r100, %r99, %r93;
	xor.b32  	%r101, %r99, %r94;
	cvt.u64.u32 	%rd44, %r100;
	shl.b64 	%rd45, %rd44, 32;
	cvt.u64.u32 	%rd46, %r101;
	or.b64  	%rd47, %rd45, %rd46;
	cvt.rn.f64.s64 	%fd3, %rd47;
	mul.f64 	%fd4, %fd3, 0d3BF921FB54442D19;
	cvt.rn.f32.f64 	%f89, %fd4;
	neg.f32 	%f90, %f89;
	setp.lt.s32 	%p16, %r98, 0;
	selp.f32 	%f207, %f90, %f89, %p16;
$L__BB0_19:
	div.rn.f32 	%f93, %f2, %f12;
	mul.f32 	%f94, %f4, %f93;
	mul.rn.f32 	%f95, %f207, %f207;
	and.b32  	%r103, %r167, 1;
	setp.eq.b32 	%p17, %r103, 1;
	selp.f32 	%f96, 0f3F800000, %f207, %p17;
	fma.rn.f32 	%f97, %f95, %f96, 0f00000000;
	fma.rn.f32 	%f98, %f95, 0f37CBAC00, 0fBAB607ED;
	selp.f32 	%f99, %f98, 0fB94D4153, %p17;
	selp.f32 	%f100, 0f3D2AAABB, 0f3C0885E4, %p17;
	fma.rn.f32 	%f101, %f99, %f95, %f100;
	selp.f32 	%f102, 0fBEFFFFFF, 0fBE2AAAA8, %p17;
	fma.rn.f32 	%f103, %f101, %f95, %f102;
	fma.rn.f32 	%f104, %f103, %f97, %f96;
	and.b32  	%r104, %r167, 2;
	setp.eq.s32 	%p18, %r104, 0;
	mov.f32 	%f208, 0f00000000;
	sub.f32 	%f105, %f208, %f104;
	selp.f32 	%f106, %f104, %f105, %p18;
	mul.f32 	%f212, %f94, %f106;
	mul.f32 	%f211, %f7, %f93;
	add.s32 	%r30, %r168, 357;
	mul.f32 	%f213, %f94, %f18;
	mov.u64 	%rd58, __cudart_i2opi_f;
	mov.f32 	%f209, %f208;
	mov.f32 	%f210, %f208;
$L__BB0_20:
	mov.f32 	%f30, %f213;
	mov.f32 	%f29, %f212;
	mov.f32 	%f28, %f211;
	mov.u32 	%r31, %r168;
	add.s32 	%r105, %r31, 3;
	cvt.rn.f32.s32 	%f107, %r105;
	mul.f32 	%f108, %f107, 0f40490FDB;
	div.rn.f32 	%f109, %f108, 0f43340000;
	sin.approx.f32 	%f31, %f109;
	mul.f32 	%f110, %f6, %f31;
	fma.rn.f32 	%f111, %f5, %f109, %f110;
	shl.b32 	%r106, %r105, 1;
	cvt.rn.f32.s32 	%f112, %r106;
	mul.f32 	%f113, %f112, 0f40490FDB;
	div.rn.f32 	%f114, %f113, 0f43340000;
	sin.approx.f32 	%f115, %f114;
	fma.rn.f32 	%f116, %f8, %f115, %f111;
	mul.lo.s32 	%r107, %r105, 3;
	cvt.rn.f32.s32 	%f117, %r107;
	mul.f32 	%f118, %f117, 0f40490FDB;
	div.rn.f32 	%f119, %f118, 0f43340000;
	sin.approx.f32 	%f120, %f119;
	fma.rn.f32 	%f121, %f9, %f120, %f116;
	shl.b32 	%r108, %r105, 2;
	cvt.rn.f32.s32 	%f122, %r108;
	mul.f32 	%f123, %f122, 0f40490FDB;
	div.rn.f32 	%f124, %f123, 0f43340000;
	sin.approx.f32 	%f125, %f124;
	fma.rn.f32 	%f126, %f10, %f125, %f121;
	add.f32 	%f32, %f1, %f126;
	cos.approx.f32 	%f127, %f109;
	sub.f32 	%f128, %f3, %f127;
	div.rn.f32 	%f33, %f2, %f128;
	mul.f32 	%f129, %f32, 0f3F22F983;
	cvt.rni.s32.f32 	%r176, %f129;
	cvt.rn.f32.s32 	%f130, %r176;
	fma.rn.f32 	%f131, %f130, 0fBFC90FDA, %f32;
	fma.rn.f32 	%f132, %f130, 0fB3A22168, %f131;
	fma.rn.f32 	%f215, %f130, 0fA7C234C5, %f132;
	abs.f32 	%f35, %f32;
	setp.ltu.f32 	%p19, %f35, 0f47CE4780;
	mov.u32 	%r172, %r176;
	mov.f32 	%f214, %f215;
	@%p19 bra 	$L__BB0_28;
	setp.neu.f32 	%p20, %f35, 0f7F800000;
	@%p20 bra 	$L__BB0_23;
	mov.f32 	%f135, 0f00000000;
	mul.rn.f32 	%f214, %f32, %f135;
	mov.b32 	%r172, 0;
	bra.uni 	$L__BB0_28;
$L__BB0_23:
	mov.b64 	%rd82, 0;
	mov.b32 	%r169, 0;
	mov.u64 	%rd80, %rd58;
	mov.u64 	%rd81, %rd2;
$L__BB0_24:
	.pragma "nounroll";
	ld.global.nc.u32 	%r110, [%rd80];
	mov.b32 	%r111, %f32;
	shl.b32 	%r112, %r111, 8;
	or.b32  	%r113, %r112, -2147483648;
	mad.wide.u32 	%rd50, %r110, %r113, %rd82;
	shr.u64 	%rd82, %rd50, 32;
	st.local.u32 	[%rd81], %rd50;
	add.s32 	%r169, %r169, 1;
	add.s64 	%rd81, %rd81, 4;
	add.s64 	%rd80, %rd80, 4;
	setp.ne.s32 	%p21, %r169, 6;
	@%p21 bra 	$L__BB0_24;
	mov.b32 	%r114, %f32;
	shr.u32 	%r115, %r114, 23;
	st.local.u32 	[%rd2+24], %rd82;
	and.b32  	%r35, %r115, 31;
	and.b32  	%r116, %r115, 224;
	add.s32 	%r117, %r116, -128;
	shr.u32 	%r118, %r117, 5;
	mul.wide.u32 	%rd51, %r118, 4;
	sub.s64 	%rd19, %rd2, %rd51;
	ld.local.u32 	%r170, [%rd19+24];
	ld.local.u32 	%r171, [%rd19+20];
	setp.eq.s32 	%p22, %r35, 0;
	@%p22 bra 	$L__BB0_27;
	shf.l.wrap.b32 	%r170, %r171, %r170, %r35;
	ld.local.u32 	%r119, [%rd19+16];
	shf.l.wrap.b32 	%r171, %r119, %r171, %r35;
$L__BB0_27:
	shr.u32 	%r120, %r170, 30;
	shf.l.wrap.b32 	%r121, %r171, %r170, 2;
	shl.b32 	%r122, %r171, 2;
	shr.u32 	%r123, %r121, 31;
	add.s32 	%r124, %r123, %r120;
	neg.s32 	%r125, %r124;
	mov.b32 	%r126, %f32;
	setp.lt.s32 	%p23, %r126, 0;
	selp.b32 	%r172, %r125, %r124, %p23;
	xor.b32  	%r127, %r121, %r126;
	shr.s32 	%r128, %r121, 31;
	xor.b32  	%r129, %r128, %r121;
	xor.b32  	%r130, %r128, %r122;
	cvt.u64.u32 	%rd52, %r129;
	shl.b64 	%rd53, %rd52, 32;
	cvt.u64.u32 	%rd54, %r130;
	or.b64  	%rd55, %rd53, %rd54;
	cvt.rn.f64.s64 	%fd5, %rd55;
	mul.f64 	%fd6, %fd5, 0d3BF921FB54442D19;
	cvt.rn.f32.f64 	%f133, %fd6;
	neg.f32 	%f134, %f133;
	setp.lt.s32 	%p24, %r127, 0;
	selp.f32 	%f214, %f134, %f133, %p24;
$L__BB0_28:
	add.s32 	%r132, %r172, 1;
	mul.rn.f32 	%f136, %f214, %f214;
	and.b32  	%r133, %r172, 1;
	setp.eq.b32 	%p26, %r133, 1;
	selp.f32 	%f137, %f214, 0f3F800000, %p26;
	fma.rn.f32 	%f138, %f136, %f137, 0f00000000;
	fma.rn.f32 	%f139, %f136, 0f37CBAC00, 0fBAB607ED;
	selp.f32 	%f140, 0fB94D4153, %f139, %p26;
	selp.f32 	%f141, 0f3C0885E4, 0f3D2AAABB, %p26;
	fma.rn.f32 	%f142, %f140, %f136, %f141;
	selp.f32 	%f143, 0fBE2AAAA8, 0fBEFFFFFF, %p26;
	fma.rn.f32 	%f144, %f142, %f136, %f143;
	fma.rn.f32 	%f145, %f144, %f138, %f137;
	and.b32  	%r134, %r132, 2;
	setp.eq.s32 	%p27, %r134, 0;
	mov.f32 	%f146, 0f00000000;
	sub.f32 	%f147, %f146, %f145;
	selp.f32 	%f148, %f145, %f147, %p27;
	mul.f32 	%f149, %f4, %f33;
	mul.f32 	%f213, %f149, %f148;
	@%p19 bra 	$L__BB0_36;
	setp.neu.f32 	%p28, %f35, 0f7F800000;
	@%p28 bra 	$L__BB0_31;
	mov.f32 	%f152, 0f00000000;
	mul.rn.f32 	%f215, %f32, %f152;
	mov.b32 	%r176, 0;
	bra.uni 	$L__BB0_36;
$L__BB0_31:
	mov.b32 	%r44, %f32;
	mov.b64 	%rd83, 0;
	mov.b32 	%r173, 0;
$L__BB0_32:
	.pragma "nounroll";
	mul.wide.u32 	%rd57, %r173, 4;
	add.s64 	%rd59, %rd58, %rd57;
	ld.global.nc.u32 	%r136, [%rd59];
	shl.b32 	%r137, %r44, 8;
	or.b32  	%r138, %r137, -2147483648;
	mad.wide.u32 	%rd60, %r136, %r138, %rd83;
	shr.u64 	%rd83, %rd60, 32;
	add.s64 	%rd61, %rd1, %rd57;
	st.local.u32 	[%rd61], %rd60;
	add.s32 	%r173, %r173, 1;
	setp.ne.s32 	%p29, %r173, 6;
	@%p29 bra 	$L__BB0_32;
	shr.u32 	%r139, %r44, 23;
	st.local.u32 	[%rd1+24], %rd83;
	and.b32  	%r47, %r139, 31;
	and.b32  	%r140, %r139, 224;
	add.s32 	%r141, %r140, -128;
	shr.u32 	%r142, %r141, 5;
	mul.wide.u32 	%rd62, %r142, 4;
	sub.s64 	%rd22, %rd1, %rd62;
	ld.local.u32 	%r174, [%rd22+24];
	ld.local.u32 	%r175, [%rd22+20];
	setp.eq.s32 	%p30, %r47, 0;
	@%p30 bra 	$L__BB0_35;
	shf.l.wrap.b32 	%r174, %r175, %r174, %r47;
	ld.local.u32 	%r143, [%rd22+16];
	shf.l.wrap.b32 	%r175, %r143, %r175, %r47;
$L__BB0_35:
	shr.u32 	%r144, %r174, 30;
	shf.l.wrap.b32 	%r145, %r175, %r174, 2;
	shl.b32 	%r146, %r175, 2;
	shr.u32 	%r147, %r145, 31;
	add.s32 	%r148, %r147, %r144;
	neg.s32 	%r149, %r148;
	setp.lt.s32 	%p31, %r44, 0;
	selp.b32 	%r176, %r149, %r148, %p31;
	xor.b32  	%r150, %r145, %r44;
	shr.s32 	%r151, %r145, 31;
	xor.b32  	%r152, %r151, %r145;
	xor.b32  	%r153, %r151, %r146;
	cvt.u64.u32 	%rd63, %r152;
	shl.b64 	%rd64, %rd63, 32;
	cvt.u64.u32 	%rd65, %r153;
	or.b64  	%rd66, %rd64, %rd65;
	cvt.rn.f64.s64 	%fd7, %rd66;
	mul.f64 	%fd8, %fd7, 0d3BF921FB54442D19;
	cvt.rn.f32.f64 	%f150, %fd8;
	neg.f32 	%f151, %f150;
	setp.lt.s32 	%p32, %r150, 0;
	selp.f32 	%f215, %f151, %f150, %p32;
$L__BB0_36:
	add.s32 	%r168, %r31, 3;
	mul.rn.f32 	%f153, %f215, %f215;
	and.b32  	%r155, %r176, 1;
	setp.eq.b32 	%p33, %r155, 1;
	selp.f32 	%f154, 0f3F800000, %f215, %p33;
	fma.rn.f32 	%f155, %f153, %f154, 0f00000000;
	fma.rn.f32 	%f156, %f153, 0f37CBAC00, 0fBAB607ED;
	selp.f32 	%f157, %f156, 0fB94D4153, %p33;
	selp.f32 	%f158, 0f3D2AAABB, 0f3C0885E4, %p33;
	fma.rn.f32 	%f159, %f157, %f153, %f158;
	selp.f32 	%f160, 0fBEFFFFFF, 0fBE2AAAA8, %p33;
	fma.rn.f32 	%f161, %f159, %f153, %f160;
	fma.rn.f32 	%f162, %f161, %f155, %f154;
	and.b32  	%r156, %r176, 2;
	setp.eq.s32 	%p34, %r156, 0;
	mov.f32 	%f163, 0f00000000;
	sub.f32 	%f164, %f163, %f162;
	selp.f32 	%f165, %f162, %f164, %p34;
	mul.f32 	%f166, %f4, %f33;
	mul.f32 	%f212, %f166, %f165;
	mul.f32 	%f211, %f31, %f33;
	sub.f32 	%f167, %f213, %f30;
	sub.f32 	%f168, %f212, %f29;
	sub.f32 	%f169, %f211, %f28;
	add.f32 	%f170, %f30, %f213;
	add.f32 	%f171, %f29, %f212;
	add.f32 	%f172, %f28, %f211;
	mul.f32 	%f173, %f170, 0f3F000000;
	mul.f32 	%f174, %f171, 0f3F000000;
	mul.f32 	%f175, %f172, 0f3F000000;
	sub.f32 	%f176, %f163, %f173;
	sub.f32 	%f177, %f163, %f174;
	sub.f32 	%f178, %f163, %f175;
	mul.f32 	%f179, %f177, %f177;
	fma.rn.f32 	%f180, %f176, %f176, %f179;
	fma.rn.f32 	%f181, %f178, %f178, %f180;
	sqrt.rn.f32 	%f182, %f181;
	mul.f32 	%f183, %f178, %f168;
	mul.f32 	%f184, %f169, %f177;
	sub.f32 	%f185, %f183, %f184;
	mul.f32 	%f186, %f169, %f176;
	mul.f32 	%f187, %f178, %f167;
	sub.f32 	%f188, %f186, %f187;
	mul.f32 	%f189, %f167, %f177;
	mul.f32 	%f190, %f176, %f168;
	sub.f32 	%f191, %f189, %f190;
	rcp.rn.f32 	%f192, %f182;
	div.rn.f32 	%f193, %f192, %f182;
	div.rn.f32 	%f194, %f193, %f182;
	fma.rn.f32 	%f208, %f194, %f185, %f208;
	fma.rn.f32 	%f209, %f188, %f194, %f209;
	fma.rn.f32 	%f210, %f194, %f191, %f210;
	setp.lt.s32 	%p35, %r31, %r30;
	@%p35 bra 	$L__BB0_20;
	ld.param.u64 	%rd75, [_Z29test_magnet_bicct345_parallelPf_param_0];
	cvta.to.global.u64 	%rd67, %rd75;
	mul.lo.s32 	%r157, %r1, 11;
	mul.wide.u32 	%rd68, %r157, 4;
	add.s64 	%rd69, %rd67, %rd68;
	ld.global.f32 	%f195, [%rd69+36];
	mul.f32 	%f196, %f195, 0f33D6BF95;
	mul.f32 	%f197, %f208, %f196;
	mul.f32 	%f198, %f209, %f196;
	mul.f32 	%f199, %f210, %f196;
	atom.shared.add.f32 	%f200, [_ZZ29test_magnet_bicct345_parallelPfE7m_total], %f197;
	atom.shared.add.f32 	%f201, [_ZZ29test_magnet_bicct345_parallelPfE7m_total+4], %f198;
	atom.shared.add.f32 	%f202, [_ZZ29test_magnet_bicct345_parallelPfE7m_total+8], %f199;
$L__BB0_38:
	setp.ne.s32 	%p36, %r1, 0;
	bar.sync 	0;
	@%p36 bra 	$L__BB0_40;
	add.u64 	%rd70, %SP, 0;
	add.u64 	%rd71, %SPL, 0;
	ld.shared.f32 	%f203, [_ZZ29test_magnet_bicct345_parallelPfE7m_total];
	cvt.f64.f32 	%fd9, %f203;
	ld.shared.f32 	%f204, [_ZZ29test_magnet_bicct345_parallelPfE7m_total+4];
	cvt.f64.f32 	%fd10, %f204;
	ld.shared.f32 	%f205, [_ZZ29test_magnet_bicct345_parallelPfE7m_total+8];
	cvt.f64.f32 	%fd11, %f205;
	st.local.f64 	[%rd71], %fd9;
	st.local.f64 	[%rd71+8], %fd10;
	st.local.f64 	[%rd71+16], %fd11;
	mov.u64 	%rd72, $str;
	cvta.global.u64 	%rd73, %rd72;
	{ // callseq 0, 0
	.param .b64 param0;
	st.param.b64 	[param0], %rd73;
	.param .b64 param1;
	st.param.b64 	[param1], %rd70;
	.param .b32 retval0;
	call.uni (retval0), 
	vprintf, 
	(
	param0, 
	param1
	);
	ld.param.b32 	%r158, [retval0];
	} // callseq 0
$L__BB0_40:
	ret;

}
	// .globl	_Z29test_magnet_agcct345_parallelPf
.visible .entry _Z29test_magnet_agcct345_parallelPf(
	.param .u64 .ptr .align 1 _Z29test_magnet_agcct345_parallelPf_param_0
)
{
	.local .align 8 .b8 	__local_depot1[32];
	.reg .b64 	%SP;
	.reg .b64 	%SPL;
	.reg .pred 	%p<37>;
	.reg .b32 	%r<177>;
	.reg .b32 	%f<218>;
	.reg .b64 	%rd<84>;
	.reg .b64 	%fd<12>;
	// demoted variable
	.shared .align 4 .b8 _ZZ29test_magnet_agcct345_parallelPfE7m_total[12];
	mov.u64 	%SPL, __local_depot1;
	cvta.local.u64 	%SP, %SPL;
	add.u64 	%rd1, %SPL, 0;
	add.u64 	%rd2, %SPL, 0;
	mov.u32 	%r1, %tid.x;
	setp.ne.s32 	%p1, %r1, 0;
	@%p1 bra 	$L__BB1_2;
	mov.b32 	%r57, 0;
	st.shared.u32 	[_ZZ29test_magnet_agcct345_parallelPfE7m_total], %r57;
	st.shared.u32 	[_ZZ29test_magnet_agcct345_parallelPfE7m_total+4], %r57;
	st.shared.u32 	[_ZZ29test_magnet_agcct345_parallelPfE7m_total+8], %r57;
$L__BB1_2:
	bar.sync 	0;
	setp.gt.u32 	%p2, %r1, 497;
	@%p2 bra 	$L__BB1_38;
	ld.param.u64 	%rd74, [_Z29test_magnet_agcct345_parallelPf_param_0];
	mul.lo.s32 	%r58, %r1, 11;
	cvta.to.global.u64 	%rd26, %rd74;
	mul.wide.u32 	%rd27, %r58, 4;
	add.s64 	%rd28, %rd26, %rd27;
	ld.global.u32 	%r168, [%rd28];
	ld.global.f32 	%f1, [%rd28+40];
	ld.global.f32 	%f48, [%rd28+4];
	ld.global.f32 	%f2, [%rd28+24];
	ld.global.f32 	%f3, [%rd28+28];
	ld.global.f32 	%f4, [%rd28+32];
	cvt.rn.f32.s32 	%f49, %r168;
	mul.f32 	%f50, %f49, 0f40490FDB;
	div.rn.f32 	%f51, %f50, 0f43340000;
	div.rn.f32 	%f5, %f48, 0f40C90FDB;
	ld.global.f32 	%f6, [%rd28+8];
	sin.approx.f32 	%f7, %f51;
	mul.f32 	%f52, %f6, %f7;
	fma.rn.f32 	%f53, %f5, %f51, %f52;
	ld.global.f32 	%f8, [%rd28+12];
	shl.b32 	%r59, %r168, 1;
	cvt.rn.f32.s32 	%f54, %r59;
	mul.f32 	%f55, %f54, 0f40490FDB;
	div.rn.f32 	%f56, %f55, 0f43340000;
	sin.approx.f32 	%f57, %f56;
	fma.rn.f32 	%f58, %f8, %f57, %f53;
	ld.global.f32 	%f9, [%rd28+16];
	mul.lo.s32 	%r60, %r168, 3;
	cvt.rn.f32.s32 	%f59, %r60;
	mul.f32 	%f60, %f59, 0f40490FDB;
	div.rn.f32 	%f61, %f60, 0f43340000;
	sin.approx.f32 	%f62, %f61;
	fma.rn.f32 	%f63, %f9, %f62, %f58;
	ld.global.f32 	%f10, [%rd28+20];
	shl.b32 	%r61, %r168, 2;
	cvt.rn.f32.s32 	%f64, %r61;
	mul.f32 	%f65, %f64, 0f40490FDB;
	div.rn.f32 	%f66, %f65, 0f43340000;
	sin.approx.f32 	%f67, %f66;
	fma.rn.f32 	%f68, %f10, %f67, %f63;
	add.f32 	%f11, %f1, %f68;
	cos.approx.f32 	%f69, %f51;
	sub.f32 	%f12, %f3, %f69;
	mul.f32 	%f70, %f11, 0f3F22F983;
	cvt.rni.s32.f32 	%r167, %f70;
	cvt.rn.f32.s32 	%f71, %r167;
	fma.rn.f32 	%f72, %f71, 0fBFC90FDA, %f11;
	fma.rn.f32 	%f73, %f71, 0fB3A22168, %f72;
	fma.rn.f32 	%f209, %f71, 0fA7C234C5, %f73;
	abs.f32 	%f14, %f11;
	setp.ltu.f32 	%p3, %f14, 0f47CE4780;
	mov.u32 	%r163, %r167;
	mov.f32 	%f208, %f209;
	@%p3 bra 	$L__BB1_11;
	setp.neu.f32 	%p4, %f14, 0f7F800000;
	@%p4 bra 	$L__BB1_6;
	mov.f32 	%f76, 0f00000000;
	mul.rn.f32 	%f208, %f11, %f76;
	mov.b32 	%r163, 0;
	bra.uni 	$L__BB1_11;
$L__BB1_6:
	mov.b32 	%r4, %f11;
	shl.b32 	%r63, %r4, 8;
	or.b32  	%r5, %r63, -2147483648;
	mov.b64 	%rd78, 0;
	mov.b32 	%r160, 0;
	mov.u64 	%rd76, __cudart_i2opi_f;
	mov.u64 	%rd77, %rd2;
$L__BB1_7:
	.pragma "nounroll";
	ld.global.nc.u32 	%r64, [%rd76];
	mad.wide.u32 	%rd31, %r64, %r5, %rd78;
	shr.u64 	%rd78, %rd31, 32;
	st.local.u32 	[%rd77], %rd31;
	add.s32 	%r160, %r160, 1;
	add.s64 	%rd77, %rd77, 4;
	add.s64 	%rd76, %rd76, 4;
	setp.ne.s32 	%p5, %r160, 6;
	@%p5 bra 	$L__BB1_7;
	shr.u32 	%r65, %r4, 23;
	st.local.u32 	[%rd2+24], %rd78;
	and.b32  	%r8, %r65, 31;
	and.b32  	%r66, %r65, 224;
	add.s32 	%r67, %r66, -128;
	shr.u32 	%r68, %r67, 5;
	mul.wide.u32 	%rd32, %r68, 4;
	sub.s64 	%rd9, %rd2, %rd32;
	ld.local.u32 	%r161, [%rd9+24];
	ld.local.u32 	%r162, [%rd9+20];
	setp.eq.s32 	%p6, %r8, 0;
	@%p6 bra 	$L__BB1_10;
	shf.l.wrap.b32 	%r161, %r162, %r161, %r8;
	ld.local.u32 	%r69, [%rd9+16];
	shf.l.wrap.b32 	%r162, %r69, %r162, %r8;
$L__BB1_10:
	shr.u32 	%r70, %r161, 30;
	shf.l.wrap.b32 	%r71, %r162, %r161, 2;
	shl.b32 	%r72, %r162, 2;
	shr.u32 	%r73, %r71, 31;
	add.s32 	%r74, %r73, %r70;
	neg.s32 	%r75, %r74;
	setp.lt.s32 	%p7, %r4, 0;
	selp.b32 	%r163, %r75, %r74, %p7;
	xor.b32  	%r76, %r71, %r4;
	shr.s32 	%r77, %r71, 31;
	xor.b32  	%r78, %r77, %r71;
	xor.b32  	%r79, %r77, %r72;
	cvt.u64.u32 	%rd33, %r78;
	shl.b64 	%rd34, %rd33, 32;
	cvt.u64.u32 	%rd35, %r79;
	or.b64  	%rd36, %rd34, %rd35;
	cvt.rn.f64.s64 	%fd1, %rd36;
	mul.f64 	%fd2, %fd1, 0d3BF921FB54442D19;
	cvt.rn.f32.f64 	%f74, %fd2;
	neg.f32 	%f75, %f74;
	setp.lt.s32 	%p8, %r76, 0;
	selp.f32 	%f208, %f75, %f74, %p8;
$L__BB1_11:
	setp.ltu.f32 	%p9, %f14, 0f47CE4780;
	add.s32 	%r81, %r163, 1;
	mul.rn.f32 	%f77, %f208, %f208;
	and.b32  	%r82, %r163, 1;
	setp.eq.b32 	%p10, %r82, 1;
	selp.f32 	%f78, %f208, 0f3F800000, %p10;
	fma.rn.f32 	%f79, %f77, %f78, 0f00000000;
	fma.rn.f32 	%f80, %f77, 0f37CBAC00, 0fBAB607ED;
	selp.f32 	%f81, 0fB94D4153, %f80, %p10;
	selp.f32 	%f82, 0f3C0885E4, 0f3D2AAABB, %p10;
	fma.rn.f32 	%f83, %f81, %f77, %f82;
	selp.f32 	%f84, 0fBE2AAAA8, 0fBEFFFFFF, %p10;
	fma.rn.f32 	%f85, %f83, %f77, %f84;
	fma.rn.f32 	%f86, %f85, %f79, %f78;
	and.b32  	%r83, %r81, 2;
	setp.eq.s32 	%p11, %r83, 0;
	mov.f32 	%f87, 0f00000000;
	sub.f32 	%f88, %f87, %f86;
	selp.f32 	%f18, %f86, %f88, %p11;
	@%p9 bra 	$L__BB1_19;
	setp.neu.f32 	%p12, %f14, 0f7F800000;
	@%p12 bra 	$L__BB1_14;
	mov.f32 	%f91, 0f00000000;
	mul.rn.f32 	%f209, %f11, %f91;
	mov.b32 	%r167, 0;
	bra.uni 	$L__BB1_19;
$L__BB1_14:
	mov.b32 	%r17, %f11;
	shl.b32 	%r85, %r17, 8;
	or.b32  	%r18, %r85, -2147483648;
	mov.b64 	%rd79, 0;
	mov.b32 	%r164, 0;
	mov.u64 	%rd39, __cudart_i2opi_f;
$L__BB1_15:
	.pragma "nounroll";
	mul.wide.u32 	%rd38, %r164, 4;
	add.s64 	%rd40, %rd39, %rd38;
	ld.global.nc.u32 	%r86, [%rd40];
	mad.wide.u32 	%rd41, %r86, %r18, %rd79;
	shr.u64 	%rd79, %rd41, 32;
	add.s64 	%rd42, %rd2, %rd38;
	st.local.u32 	[%rd42], %rd41;
	add.s32 	%r164, %r164, 1;
	setp.ne.s32 	%p13, %r164, 6;
	@%p13 bra 	$L__BB1_15;
	shr.u32 	%r87, %r17, 23;
	st.local.u32 	[%rd2+24], %rd79;
	and.b32  	%r21, %r87, 31;
	and.b32  	%r88, %r87, 224;
	add.s32 	%r89, %r88, -128;
	shr.u32 	%r90, %r89, 5;
	mul.wide.u32 	%rd43, %r90, 4;
	sub.s64 	%rd12, %rd2, %rd43;
	ld.local.u32 	%r165, [%rd12+24];
	ld.local.u32 	%r166, [%rd12+20];
	setp.eq.s32 	%p14, %r21, 0;
	@%p14 bra 	$L__BB1_18;
	shf.l.wrap.b32 	%r165, %r166, %r165, %r21;
	ld.local.u32 	%r91, [%rd12+16];
	shf.l.wrap.b32 	%r166, %r91, %r166, %r21;
$L__BB1_18:
	shr.u32 	%r92, %r165, 30;
	shf.l.wrap.b32 	%r93, %r166, %r165, 2;
	shl.b32 	%r94, %r166, 2;
	shr.u32 	%r95, %r93, 31;
	add.s32 	%r96, %r95, %r92;
	neg.s32 	%r97, %r96;
	setp.lt.s32 	%p15, %r17, 0;
	selp.b32 	%r167, %r97, %r96, %p15;
	xor.b32  	%r98, %r93, %r17;
	shr.s32 	%r99, %r93, 31;
	xor.b32  	%r100, %r99, %r93;
	xor.b32  	%r101, %r99, %r94;
	cvt.u64.u32 	%rd44, %r100;
	shl.b64 	%rd45, %rd44, 32;
	cvt.u64.u32 	%rd46, %r101;
	or.b64  	%rd47, %rd45, %rd46;
	cvt.rn.f64.s64 	%fd3, %rd47;
	mul.f64 	%fd4, %fd3, 0d3BF921FB54442D19;
	cvt.rn.f32.f64 	%f89, %fd4;
	neg.f32 	%f90, %f89;
	setp.lt.s32 	%p16, %r98, 0;
	selp.f32 	%f209, %f90, %f89, %p16;
$L__BB1_19:
	div.rn.f32 	%f93, %f2, %f12;
	mul.f32 	%f94, %f4, %f93;
	mul.rn.f32 	%f95, %f209, %f209;
	and.b32  	%r103, %r167, 1;
	setp.eq.b32 	%p17, %r103, 1;
	selp.f32 	%f96, 0f3F800000, %f209, %p17;
	fma.rn.f32 	%f97, %f95, %f96, 0f00000000;
	fma.rn.f32 	%f98, %f95, 0f37CBAC00, 0fBAB607ED;
	selp.f32 	%f99, %f98, 0fB94D4153, %p17;
	selp.f32 	%f100, 0f3D2AAABB, 0f3C0885E4, %p17;
	fma.rn.f32 	%f101, %f99, %f95, %f100;
	selp.f32 	%f102, 0fBEFFFFFF, 0fBE2AAAA8, %p17;
	fma.rn.f32 	%f103, %f101, %f95, %f102;
	fma.rn.f32 	%f104, %f103, %f97, %f96;
	and.b32  	%r104, %r167, 2;
	setp.eq.s32 	%p18, %r104, 0;
	mov.f32 	%f210, 0f00000000;
	sub.f32 	%f105, %f210, %f104;
	selp.f32 	%f106, %f104, %f105, %p18;
	mul.f32 	%f214, %f94, %f106;
	mul.f32 	%f213, %f7, %f93;
	add.s32 	%r30, %r168, 357;
	mul.f32 	%f215, %f94, %f18;
	mov.u64 	%rd58, __cudart_i2opi_f;
	mov.f32 	%f211, %f210;
	mov.f32 	%f212, %f210;
$L__BB1_20:
	mov.f32 	%f30, %f215;
	mov.f32 	%f29, %f214;
	mov.f32 	%f28, %f213;
	mov.u32 	%r31, %r168;
	add.s32 	%r105, %r31, 3;
	cvt.rn.f32.s32 	%f107, %r105;
	mul.f32 	%f108, %f107, 0f40490FDB;
	div.rn.f32 	%f109, %f108, 0f43340000;
	sin.approx.f32 	%f31, %f109;
	mul.f32 	%f110, %f6, %f31;
	fma.rn.f32 	%f111, %f5, %f109, %f110;
	shl.b32 	%r106, %r105, 1;
	cvt.rn.f32.s32 	%f112, %r106;
	mul.f32 	%f113, %f112, 0f40490FDB;
	div.rn.f32 	%f114, %f113, 0f43340000;
	sin.approx.f32 	%f115, %f114;
	fma.rn.f32 	%f116, %f8, %f115, %f111;
	mul.lo.s32 	%r107, %r105, 3;
	cvt.rn.f32.s32 	%f117, %r107;
	mul.f32 	%f118, %f117, 0f40490FDB;
	div.rn.f32 	%f119, %f118, 0f43340000;
	sin.approx.f32 	%f120, %f119;
	fma.rn.f32 	%f121, %f9, %f120, %f116;
	shl.b32 	%r108, %r105, 2;
	cvt.rn.f32.s32 	%f122, %r108;
	mul.f32 	%f123, %f122, 0f40490FDB;
	div.rn.f32 	%f124, %f123, 0f43340000;
	sin.approx.f32 	%f125, %f124;
	fma.rn.f32 	%f126, %f10, %f125, %f121;
	add.f32 	%f32, %f1, %f126;
	cos.approx.f32 	%f127, %f109;
	sub.f32 	%f128, %f3, %f127;
	div.rn.f32 	%f33, %f2, %f128;
	mul.f32 	%f129, %f32, 0f3F22F983;
	cvt.rni.s32.f32 	%r176, %f129;
	cvt.rn.f32.s32 	%f130, %r176;
	fma.rn.f32 	%f131, %f130, 0fBFC90FDA, %f32;
	fma.rn.f32 	%f132, %f130, 0fB3A22168, %f131;
	fma.rn.f32 	%f217, %f130, 0fA7C234C5, %f132;
	abs.f32 	%f35, %f32;
	setp.ltu.f32 	%p19, %f35, 0f47CE4780;
	mov.u32 	%r172, %r176;
	mov.f32 	%f216, %f217;
	@%p19 bra 	$L__BB1_28;
	setp.neu.f32 	%p20, %f35, 0f7F800000;
	@%p20 bra 	$L__BB1_23;
	mov.f32 	%f135, 0f00000000;
	mul.rn.f32 	%f216, %f32, %f135;
	mov.b32 	%r172, 0;
	bra.uni 	$L__BB1_28;
$L__BB1_23:
	mov.b64 	%rd82, 0;
	mov.b32 	%r169, 0;
	mov.u64 	%rd80, %rd58;
	mov.u64 	%rd81, %rd2;
$L__BB1_24:
	.pragma "nounroll";
	ld.global.nc.u32 	%r110, [%rd80];
	mov.b32 	%r111, %f32;
	shl.b32 	%r112, %r111, 8;
	or.b32  	%r113, %r112, -2147483648;
	mad.wide.u32 	%rd50, %r110, %r113, %rd82;
	shr.u64 	%rd82, %rd50, 32;
	st.local.u32 	[%rd81], %rd50;
	add.s32 	%r169, %r169, 1;
	add.s64 	%rd81, %rd81, 4;
	add.s64 	%rd80, %rd80, 4;
	setp.ne.s32 	%p21, %r169, 6;
	@%p21 bra 	$L__BB1_24;
	mov.b32 	%r114, %f32;
	shr.u32 	%r115, %r114, 23;
	st.local.u32 	[%rd2+24], %rd82;
	and.b32  	%r35, %r115, 31;
	and.b32  	%r116, %r115, 224;
	add.s32 	%r117, %r116, -128;
	shr.u32 	%r118, %r117, 5;
	mul.wide.u32 	%rd51, %r118, 4;
	sub.s64 	%rd19, %rd2, %rd51;
	ld.local.u32 	%r170, [%rd19+24];
	ld.local.u32 	%r171, [%rd19+20];
	setp.eq.s32 	%p22, %r35, 0;
	@%p22 bra 	$L__BB1_27;
	shf.l.wrap.b32 	%r170, %r171, %r170, %r35;
	ld.local.u32 	%r119, [%rd19+16];
	shf.l.wrap.b32 	%r171, %r119, %r171, %r35;
$L__BB1_27:
	shr.u32 	%r120, %r170, 30;
	shf.l.wrap.b32 	%r121, %r171, %r170, 2;
	shl.b32 	%r122, %r171, 2;
	shr.u32 	%r123, %r121, 31;
	add.s32 	%r124, %r123, %r120;
	neg.s32 	%r125, %r124;
	mov.b32 	%r126, %f32;
	setp.lt.s32 	%p23, %r126, 0;
	selp.b32 	%r172, %r125, %r124, %p23;
	xor.b32  	%r127, %r121, %r126;
	shr.s32 	%r128, %r121, 31;
	xor.b32  	%r129, %r128, %r121;
	xor.b32  	%r130, %r128, %r122;
	cvt.u64.u32 	%rd52, %r129;
	shl.b64 	%rd53, %rd52, 32;
	cvt.u64.u32 	%rd54, %r130;
	or.b64  	%rd55, %rd53, %rd54;
	cvt.rn.f64.s64 	%fd5, %rd55;
	mul.f64 	%fd6, %fd5, 0d3BF921FB54442D19;
	cvt.rn.f32.f64 	%f133, %fd6;
	neg.f32 	%f134, %f133;
	setp.lt.s32 	%p24, %r127, 0;
	selp.f32 	%f216, %f134, %f133, %p24;
$L__BB1_28:
	add.s32 	%r132, %r172, 1;
	mul.rn.f32 	%f136, %f216, %f216;
	and.b32  	%r133, %r172, 1;
	setp.eq.b32 	%p26, %r133, 1;
	selp.f32 	%f137, %f216, 0f3F800000, %p26;
	fma.rn.f32 	%f138, %f136, %f137, 0f00000000;
	fma.rn.f32 	%f139, %f136, 0f37CBAC00, 0fBAB607ED;
	selp.f32 	%f140, 0fB94D4153, %f139, %p26;
	selp.f32 	%f141, 0f3C0885E4, 0f3D2AAABB, %p26;
	fma.rn.f32 	%f142, %f140, %f136, %f141;
	selp.f32 	%f143, 0fBE2AAAA8, 0fBEFFFFFF, %p26;
	fma.rn.f32 	%f144, %f142, %f136, %f143;
	fma.rn.f32 	%f145, %f144, %f138, %f137;
	and.b32  	%r134, %r132, 2;
	setp.eq.s32 	%p27, %r134, 0;
	mov.f32 	%f146, 0f00000000;
	sub.f32 	%f147, %f146, %f145;
	selp.f32 	%f148, %f145, %f147, %p27;
	mul.f32 	%f149, %f4, %f33;
	mul.f32 	%f215, %f149, %f148;
	@%p19 bra 	$L__BB1_36;
	setp.neu.f32 	%p28, %f35, 0f7F800000;
	@%p28 bra 	$L__BB1_31;
	mov.f32 	%f152, 0f00000000;
	mul.rn.f32 	%f217, %f32, %f152;
	mov.b32 	%r176, 0;
	bra.uni 	$L__BB1_36;
$L__BB1_31:
	mov.b32 	%r44, %f32;
	mov.b64 	%rd83, 0;
	mov.b32 	%r173, 0;
$L__BB1_32:
	.pragma "nounroll";
	mul.wide.u32 	%rd57, %r173, 4;
	add.s64 	%rd59, %rd58, %rd57;
	ld.global.nc.u32 	%r136, [%rd59];
	shl.b32 	%r137, %r44, 8;
	or.b32  	%r138, %r137, -2147483648;
	mad.wide.u32 	%rd60, %r136, %r138, %rd83;
	shr.u64 	%rd83, %rd60, 32;
	add.s64 	%rd61, %rd1, %rd57;
	st.local.u32 	[%rd61], %rd60;
	add.s32 	%r173, %r173, 1;
	setp.ne.s32 	%p29, %r173, 6;
	@%p29 bra 	$L__BB1_32;
	shr.u32 	%r139, %r44, 23;
	st.local.u32 	[%rd1+24], %rd83;
	and.b32  	%r47, %r139, 31;
	and.b32  	%r140, %r139, 224;
	add.s32 	%r141, %r140, -128;
	shr.u32 	%r142, %r141, 5;
	mul.wide.u32 	%rd62, %r142, 4;
	sub.s64 	%rd22, %rd1, %rd62;
	ld.local.u32 	%r174, [%rd22+24];
	ld.local.u32 	%r175, [%rd22+20];
	setp.eq.s32 	%p30, %r47, 0;
	@%p30 bra 	$L__BB1_35;
	shf.l.wrap.b32 	%r174, %r175, %r174, %r47;
	ld.local.u32 	%r143, [%rd22+16];
	shf.l.wrap.b32 	%r175, %r143, %r175, %r47;
$L__BB1_35:
	shr.u32 	%r144, %r174, 30;
	shf.l.wrap.b32 	%r145, %r175, %r174, 2;
	shl.b32 	%r146, %r175, 2;
	shr.u32 	%r147, %r145, 31;
	add.s32 	%r148, %r147, %r144;
	neg.s32 	%r149, %r148;
	setp.lt.s32 	%p31, %r44, 0;
	selp.b32 	%r176, %r149, %r148, %p31;
	xor.b32  	%r150, %r145, %r44;
	shr.s32 	%r151, %r145, 31;
	xor.b32  	%r152, %r151, %r145;
	xor.b32  	%r153, %r151, %r146;
	cvt.u64.u32 	%rd63, %r152;
	shl.b64 	%rd64, %rd63, 32;
	cvt.u64.u32 	%rd65, %r153;
	or.b64  	%rd66, %rd64, %rd65;
	cvt.rn.f64.s64 	%fd7, %rd66;
	mul.f64 	%fd8, %fd7, 0d3BF921FB54442D19;
	cvt.rn.f32.f64 	%f150, %fd8;
	neg.f32 	%f151, %f150;
	setp.lt.s32 	%p32, %r150, 0;
	selp.f32 	%f217, %f151, %f150, %p32;
$L__BB1_36:
	add.s32 	%r168, %r31, 3;
	mul.rn.f32 	%f153, %f217, %f217;
	and.b32  	%r155, %r176, 1;
	setp.eq.b32 	%p33, %r155, 1;
	selp.f32 	%f154, 0f3F800000, %f217, %p33;
	fma.rn.f32 	%f155, %f153, %f154, 0f00000000;
	fma.rn.f32 	%f156, %f153, 0f37CBAC00, 0fBAB607ED;
	selp.f32 	%f157, %f156, 0fB94D4153, %p33;
	selp.f32 	%f158, 0f3D2AAABB, 0f3C0885E4, %p33;
	fma.rn.f32 	%f159, %f157, %f153, %f158;
	selp.f32 	%f160, 0fBEFFFFFF, 0fBE2AAAA8, %p33;
	fma.rn.f32 	%f161, %f159, %f153, %f160;
	fma.rn.f32 	%f162, %f161, %f155, %f154;
	and.b32  	%r156, %r176, 2;
	setp.eq.s32 	%p34, %r156, 0;
	mov.f32 	%f163, 0f00000000;
	sub.f32 	%f164, %f163, %f162;
	selp.f32 	%f165, %f162, %f164, %p34;
	mul.f32 	%f166, %f4, %f33;
	mul.f32 	%f214, %f166, %f165;
	mul.f32 	%f213, %f31, %f33;
	sub.f32 	%f167, %f215, %f30;
	sub.f32 	%f168, %f214, %f29;
	sub.f32 	%f169, %f213, %f28;
	add.f32 	%f170, %f30, %f215;
	add.f32 	%f171, %f29, %f214;
	add.f32 	%f172, %f28, %f213;
	mul.f32 	%f173, %f170, 0f3F000000;
	mul.f32 	%f174, %f171, 0f3F000000;
	mul.f32 	%f175, %f172, 0f3F000000;
	mov.f32 	%f176, 0f3F733333;
	sub.f32 	%f177, %f176, %f173;
	mov.f32 	%f178, 0f3DCCCCCD;
	sub.f32 	%f179, %f178, %f174;
	sub.f32 	%f180, %f163, %f175;
	mul.f32 	%f181, %f179, %f179;
	fma.rn.f32 	%f182, %f177, %f177, %f181;
	fma.rn.f32 	%f183, %f180, %f180, %f182;
	sqrt.rn.f32 	%f184, %f183;
	mul.f32 	%f185, %f180, %f168;
	mul.f32 	%f186, %f169, %f179;
	sub.f32 	%f187, %f185, %f186;
	mul.f32 	%f188, %f169, %f177;
	mul.f32 	%f189, %f180, %f167;
	sub.f32 	%f190, %f188, %f189;
	mul.f32 	%f191, %f167, %f179;
	mul.f32 	%f192, %f177, %f168;
	sub.f32 	%f193, %f191, %f192;
	rcp.rn.f32 	%f194, %f184;
	div.rn.f32 	%f195, %f194, %f184;
	div.rn.f32 	%f196, %f195, %f184;
	fma.rn.f32 	%f210, %f196, %f187, %f210;
	fma.rn.f32 	%f211, %f190, %f196, %f211;
	fma.rn.f32 	%f212, %f196, %f193, %f212;
	setp.lt.s32 	%p35, %r31, %r30;
	@%p35 bra 	$L__BB1_20;
	ld.param.u64 	%rd75, [_Z29test_magnet_agcct345_parallelPf_param_0];
	cvta.to.global.u64 	%rd67, %rd75;
	mul.lo.s32 	%r157, %r1, 11;
	mul.wide.u32 	%rd68, %r157, 4;
	add.s64 	%rd69, %rd67, %rd68;
	ld.global.f32 	%f197, [%rd69+36];
	mul.f32 	%f198, %f197, 0f33D6BF95;
	mul.f32 	%f199, %f210, %f198;
	mul.f32 	%f200, %f211, %f198;
	mul.f32 	%f201, %f212, %f198;
	atom.shared.add.f32 	%f202, [_ZZ29test_magnet_agcct345_parallelPfE7m_total], %f199;
	atom.shared.add.f32 	%f203, [_ZZ29test_magnet_agcct345_parallelPfE7m_total+4], %f200;
	atom.shared.add.f32 	%f204, [_ZZ29test_magnet_agcct345_parallelPfE7m_total+8], %f201;
$L__BB1_38:
	setp.ne.s32 	%p36, %r1, 0;
	bar.sync 	0;
	@%p36 bra 	$L__BB1_40;
	add.u64 	%rd70, %SP, 0;
	add.u64 	%rd71, %SPL, 0;
	ld.shared.f32 	%f205, [_ZZ29test_magnet_agcct345_parallelPfE7m_total];
	cvt.f64.f32 	%fd9, %f205;
	ld.shared.f32 	%f206, [_ZZ29test_magnet_agcct345_parallelPfE7m_total+4];
	cvt.f64.f32 	%fd10, %f206;
	ld.shared.f32 	%f207, [_ZZ29test_magnet_agcct345_parallelPfE7m_total+8];
	cvt.f64.f32 	%fd11, %f207;
	st.local.f64 	[%rd71], %fd9;
	st.local.f64 	[%rd71+8], %fd10;
	st.local.f64 	[%rd71+16], %fd11;
	mov.u64 	%rd72, $str;
	cvta.global.u64 	%rd73, %rd72;
	{ // callseq 1, 0
	.param .b64 param0;
	st.param.b64 	[param0], %rd73;
	.param .b64 param1;
	st.param.b64 	[param1], %rd70;
	.param .b32 retval0;
	call.uni (retval0), 
	vprintf, 
	(
	param0, 
	param1
	);
	ld.param.b32 	%r158, [retval0];
	} // callseq 1
$L__BB1_40:
	ret;

}


// ===== COMPILED SASS (sm_100) =====

	.target	sm_100

	.elftype	@"ET_EXEC"


//--------------------- .note.nv.tkinfo           --------------------------
	.section	.note.nv.tkinfo,"",@"SHT_NOTE"
	.sectionflags	@"SHF_NOTE_NV_TKINFO"
	.tkinfo
        /*0018*/ 	.word	0x00000002
        /*0030*/ 	.string	""
        /*0030*/ 	.string	"ptxas"
        /*0030*/ 	.string	"Cuda compilation tools, release 13.0, V13.0.88"
        /*0030*/ 	.string	"Build cuda_13.0.r13.0/compiler.36424714_0"
        /*0030*/ 	.string	"-arch sm_100 -m 64 "



//--------------------- .note.nv.cuinfo           --------------------------
	.section	.note.nv.cuinfo,"",@"SHT_NOTE"
	.sectionflags	@"SHF_NOTE_NV_CUINFO"
        /*0018*/ 	.short	0x0002
        /*001a*/ 	.short	0x0064
        /*001c*/ 	.short	0x0082
	.zero		2


//--------------------- .nv.info                  --------------------------
	.section	.nv.info,"",@"SHT_CUDA_INFO"
	.align	4


	//----- nvinfo : EIATTR_REGCOUNT
	.align		4
        /*0000*/ 	.byte	0x04, 0x2f
        /*0002*/ 	.short	(.L_3 - .L_2)
	.align		4
.L_2:
        /*0004*/ 	.word	index@(_Z29test_magnet_bicct345_parallelPf)
        /*0008*/ 	.word	0x0000002b


	//----- nvinfo : EIATTR_FRAME_SIZE
	.align		4
.L_3:
        /*000c*/ 	.byte	0x04, 0x11
        /*000e*/ 	.short	(.L_5 - .L_4)
	.align		4
.L_4:
        /*0010*/ 	.word	index@($__internal_5_$__cuda_sm3x_div_rn_noftz_f32_slowpath)
        /*0014*/ 	.word	0x00000020


	//----- nvinfo : EIATTR_FRAME_SIZE
	.align		4
.L_5:
        /*0018*/ 	.byte	0x04, 0x11
        /*001a*/ 	.short	(.L_7 - .L_6)
	.align		4
.L_6:
        /*001c*/ 	.word	index@($__internal_4_$__cuda_sm20_sqrt_rn_f32_slowpath)
        /*0020*/ 	.word	0x00000020


	//----- nvinfo : EIATTR_FRAME_SIZE
	.align		4
.L_7:
        /*0024*/ 	.byte	0x04, 0x11
        /*0026*/ 	.short	(.L_9 - .L_8)
	.align		4
.L_8:
        /*0028*/ 	.word	index@($__internal_3_$__cuda_sm20_rcp_rn_f32_slowpath)
        /*002c*/ 	.word	0x00000020


	//----- nvinfo : EIATTR_FRAME_SIZE
	.align		4
.L_9:
        /*0030*/ 	.byte	0x04, 0x11
        /*0032*/ 	.short	(.L_11 - .L_10)
	.align		4
.L_10:
        /*0034*/ 	.word	index@(_Z29test_magnet_bicct345_parallelPf)
        /*0038*/ 	.word	0x00000020


	//----- nvinfo : EIATTR_REGCOUNT
	.align		4
.L_11:
        /*003c*/ 	.byte	0x04, 0x2f
        /*003e*/ 	.short	(.L_13 - .L_12)
	.align		4
.L_12:
        /*0040*/ 	.word	index@(_Z29test_magnet_agcct345_parallelPf)
        /*0044*/ 	.word	0x0000002c


	//----- nvinfo : EIATTR_FRAME_SIZE
	.align		4
.L_13:
        /*0048*/ 	.byte	0x04, 0x11
        /*004a*/ 	.short	(.L_15 - .L_14)
	.align		4
.L_14:
        /*004c*/ 	.word	index@($__internal_2_$__cuda_sm3x_div_rn_noftz_f32_slowpath)
        /*0050*/ 	.word	0x00000020


	//----- nvinfo : EIATTR_FRAME_SIZE
	.align		4
.L_15:
        /*0054*/ 	.byte	0x04, 0x11
        /*0056*/ 	.short	(.L_17 - .L_16)
	.align		4
.L_16:
        /*0058*/ 	.word	index@($__internal_1_$__cuda_sm20_sqrt_rn_f32_slowpath)
        /*005c*/ 	.word	0x00000020


	//----- nvinfo : EIATTR_FRAME_SIZE
	.align		4
.L_17:
        /*0060*/ 	.byte	0x04, 0x11
        /*0062*/ 	.short	(.L_19 - .L_18)
	.align		4
.L_18:
        /*0064*/ 	.word	index@($__internal_0_$__cuda_sm20_rcp_rn_f32_slowpath)
        /*0068*/ 	.word	0x00000020


	//----- nvinfo : EIATTR_FRAME_SIZE
	.align		4
.L_19:
        /*006c*/ 	.byte	0x04, 0x11
        /*006e*/ 	.short	(.L_21 - .L_20)
	.align		4
.L_20:
        /*0070*/ 	.word	index@(_Z29test_magnet_agcct345_parallelPf)
        /*0074*/ 	.word	0x00000020


	//----- nvinfo : EIATTR_MIN_STACK_SIZE
	.align		4
.L_21:
        /*0078*/ 	.byte	0x04, 0x12
        /*007a*/ 	.short	(.L_23 - .L_22)
	.align		4
.L_22:
        /*007c*/ 	.word	index@(_Z29test_magnet_agcct345_parallelPf)
        /*0080*/ 	.word	0x00000020


	//----- nvinfo : EIATTR_MIN_STACK_SIZE
	.align		4
.L_23:
        /*0084*/ 	.byte	0x04, 0x12
        /*0086*/ 	.short	(.L_25 - .L_24)
	.align		4
.L_24:
        /*0088*/ 	.word	index@(_Z29test_magnet_bicct345_parallelPf)
        /*008c*/ 	.word	0x00000020
.L_25:


//--------------------- .nv.compat                --------------------------
	.section	.nv.compat,"",@"SHT_CUDA_COMPAT_INFO"
	.align	4
        /*0000*/ 	.byte	0x02, 0x09, 0x00, 0x00, 0x02, 0x02, 0x01, 0x00, 0x02, 0x05, 0x05, 0x00, 0x03, 0x07, 0x01, 0x01
        /*0010*/ 	.byte	0x02, 0x03, 0x00, 0x00, 0x02, 0x06, 0x01, 0x00, 0x04, 0x0b, 0x08, 0x00, 0x01, 0x00, 0x00, 0x00
        /*0020*/ 	.byte	0x00, 0x00, 0x00, 0x00


//--------------------- .nv.info._Z29test_magnet_agcct345_parallelPf --------------------------
	.section	.nv.info._Z29test_magnet_agcct345_parallelPf,"",@"SHT_CUDA_INFO"
	.sectionflags	@""
	.align	4


	//----- nvinfo : EIATTR_CUDA_API_VERSION
	.align		4
        /*0000*/ 	.byte	0x04, 0x37
        /*0002*/ 	.short	(.L_27 - .L_26)
.L_26:
        /*0004*/ 	.word	0x00000082


	//----- nvinfo : EIATTR_KPARAM_INFO
	.align		4
.L_27:
        /*0008*/ 	.byte	0x04, 0x17
        /*000a*/ 	.short	(.L_29 - .L_28)
.L_28:
        /*000c*/ 	.word	0x00000000
        /*0010*/ 	.short	0x0000
        /*0012*/ 	.short	0x0000
        /*0014*/ 	.byte	0x00, 0xf5, 0x21, 0x00


	//----- nvinfo : EIATTR_SPARSE_MMA_MASK
	.align		4
.L_29:
        /*0018*/ 	.byte	0x03, 0x50
        /*001a*/ 	.short	0x0000


	//----- nvinfo : EIATTR_MAXREG_COUNT
	.align		4
        /*001c*/ 	.byte	0x03, 0x1b
        /*001e*/ 	.short	0x00ff


	//----- nvinfo : EIATTR_NUM_BARRIERS
	.align		4
        /*0020*/ 	.byte	0x02, 0x4c
        /*0022*/ 	.byte	0x01
	.zero		1


	//----- nvinfo : EIATTR_EXTERNS
	.align		4
        /*0024*/ 	.byte	0x04, 0x0f
        /*0026*/ 	.short	(.L_31 - .L_30)


	//   ....[0]....
	.align		4
.L_30:
        /*0028*/ 	.word	index@(vprintf)


	//----- nvinfo : EIATTR_MERCURY_ISA_VERSION
	.align		4
.L_31:
        /*002c*/ 	.byte	0x03, 0x5f
        /*002e*/ 	.short	0x0101


	//----- nvinfo : EIATTR_UNUSED_LOAD_BYTE_OFFSET
	.align		4
        /*0030*/ 	.byte	0x04, 0x44
        /*0032*/ 	.short	(.L_33 - .L_32)


	//   ....[0]....
.L_32:
        /*0034*/ 	.word	0x00002df0
        /*0038*/ 	.word	0x00000fff


	//----- nvinfo : EIATTR_VRC_CTA_INIT_COUNT
	.align		4
.L_33:
        /*003c*/ 	.byte	0x02, 0x4a
	.zero		1
	.zero		1


	//----- nvinfo : EIATTR_SYSCALL_OFFSETS
	.align		4
        /*0040*/ 	.byte	0x04, 0x46
        /*0042*/ 	.short	(.L_35 - .L_34)


	//   ....[0]....
.L_34:
        /*0044*/ 	.word	0x00002ea0


	//----- nvinfo : EIATTR_EXIT_INSTR_OFFSETS
	.align		4
.L_35:
        /*0048*/ 	.byte	0x04, 0x1c
        /*004a*/ 	.short	(.L_37 - .L_36)


	//   ....[0]....
.L_36:
        /*004c*/ 	.word	0x00002d90


	//   ....[1]....
        /*0050*/ 	.word	0x00002eb0


	//----- nvinfo : EIATTR_CRS_STACK_SIZE
	.align		4
.L_37:
        /*0054*/ 	.byte	0x04, 0x1e
        /*0056*/ 	.short	(.L_39 - .L_38)
.L_38:
        /*0058*/ 	.word	0x00000000


	//----- nvinfo : EIATTR_CBANK_PARAM_SIZE
	.align		4
.L_39:
        /*005c*/ 	.byte	0x03, 0x19
        /*005e*/ 	.short	0x0008


	//----- nvinfo : EIATTR_PARAM_CBANK
	.align		4
        /*0060*/ 	.byte	0x04, 0x0a
        /*0062*/ 	.short	(.L_41 - .L_40)
	.align		4
.L_40:
        /*0064*/ 	.word	index@(.nv.constant0._Z29test_magnet_agcct345_parallelPf)
        /*0068*/ 	.short	0x0380
        /*006a*/ 	.short	0x0008


	//----- nvinfo : EIATTR_SW_WAR
	.align		4
.L_41:
        /*006c*/ 	.byte	0x04, 0x36
        /*006e*/ 	.short	(.L_43 - .L_42)
.L_42:
        /*0070*/ 	.word	0x00000008
.L_43:


//--------------------- .nv.info._Z29test_magnet_bicct345_parallelPf --------------------------
	.section	.nv.info._Z29test_magnet_bicct345_parallelPf,"",@"SHT_CUDA_INFO"
	.sectionflags	@""
	.align	4


	//----- nvinfo : EIATTR_CUDA_API_VERSION
	.align		4
        /*0000*/ 	.byte	0x04, 0x37
        /*0002*/ 	.short	(.L_45 - .L_44)
.L_44:
        /*0004*/ 	.word	0x00000082


	//----- nvinfo : EIATTR_KPARAM_INFO
	.align		4
.L_45:
        /*0008*/ 	.byte	0x04, 0x17
        /*000a*/ 	.short	(.L_47 - .L_46)
.L_46:
        /*000c*/ 	.word	0x00000000
        /*0010*/ 	.short	0x0000
        /*0012*/ 	.short	0x0000
        /*0014*/ 	.byte	0x00, 0xf5, 0x21, 0x00


	//----- nvinfo : EIATTR_SPARSE_MMA_MASK
	.align		4
.L_47:
        /*0018*/ 	.byte	0x03, 0x50
        /*001a*/ 	.short	0x0000


	//----- nvinfo : EIATTR_MAXREG_COUNT
	.align		4
        /*001c*/ 	.byte	0x03, 0x1b
        /*001e*/ 	.short	0x00ff


	//----- nvinfo : EIATTR_NUM_BARRIERS
	.align		4
        /*0020*/ 	.byte	0x02, 0x4c
        /*0022*/ 	.byte	0x01
	.zero		1


	//----- nvinfo : EIATTR_EXTERNS
	.align		4
        /*0024*/ 	.byte	0x04, 0x0f
        /*0026*/ 	.short	(.L_49 - .L_48)


	//   ....[0]....
	.align		4
.L_48:
        /*0028*/ 	.word	index@(vprintf)


	//----- nvinfo : EIATTR_MERCURY_ISA_VERSION
	.align		4
.L_49:
        /*002c*/ 	.byte	0x03, 0x5f
        /*002e*/ 	.short	0x0101


	//----- nvinfo : EIATTR_UNUSED_LOAD_BYTE_OFFSET
	.align		4
        /*0030*/ 	.byte	0x04, 0x44
        /*0032*/ 	.short	(.L_51 - .L_50)


	//   ....[0]....
.L_50:
        /*0034*/ 	.word	0x00002de0
        /*0038*/ 	.word	0x00000fff


	//----- nvinfo : EIATTR_VRC_CTA_INIT_COUNT
	.align		4
.L_51:
        /*003c*/ 	.byte	0x02, 0x4a
	.zero		1
	.zero		1


	//----- nvinfo : EIATTR_SYSCALL_OFFSETS
	.align		4
        /*0040*/ 	.byte	0x04, 0x46
        /*0042*/ 	.short	(.L_53 - .L_52)


	//   ....[0]....
.L_52:
        /*0044*/ 	.word	0x00002e90


	//----- nvinfo : EIATTR_EXIT_INSTR_OFFSETS
	.align		4
.L_53:
        /*0048*/ 	.byte	0x04, 0x1c
        /*004a*/ 	.short	(.L_55 - .L_54)


	//   ....[0]....
.L_54:
        /*004c*/ 	.word	0x00002d80


	//   ....[1]....
        /*0050*/ 	.word	0x00002ea0


	//----- nvinfo : EIATTR_CRS_STACK_SIZE
	.align		4
.L_55:
        /*0054*/ 	.byte	0x04, 0x1e
        /*0056*/ 	.short	(.L_57 - .L_56)
.L_56:
        /*0058*/ 	.word	0x00000000


	//----- nvinfo : EIATTR_CBANK_PARAM_SIZE
	.align		4
.L_57:
        /*005c*/ 	.byte	0x03, 0x19
        /*005e*/ 	.short	0x0008


	//----- nvinfo : EIATTR_PARAM_CBANK
	.align		4
        /*0060*/ 	.byte	0x04, 0x0a
        /*0062*/ 	.short	(.L_59 - .L_58)
	.align		4
.L_58:
        /*0064*/ 	.word	index@(.nv.constant0._Z29test_magnet_bicct345_parallelPf)
        /*0068*/ 	.short	0x0380
        /*006a*/ 	.short	0x0008


	//----- nvinfo : EIATTR_SW_WAR
	.align		4
.L_59:
        /*006c*/ 	.byte	0x04, 0x36
        /*006e*/ 	.short	(.L_61 - .L_60)
.L_60:
        /*0070*/ 	.word	0x00000008
.L_61:


//--------------------- .nv.callgraph             --------------------------
	.section	.nv.callgraph,"",@"SHT_CUDA_CALLGRAPH"
	.align	4
	.sectionentsize	8
	.align		4
        /*0000*/ 	.word	0x00000000
	.align		4
        /*0004*/ 	.word	0xffffffff
	.align		4
        /*0008*/ 	.word	index@(_Z29test_magnet_agcct345_parallelPf)
	.align		4
        /*000c*/ 	.word	index@(vprintf)
	.align		4
        /*0010*/ 	.word	index@(_Z29test_magnet_bicct345_parallelPf)
	.align		4
        /*0014*/ 	.word	index@(vprintf)
	.align		4
        /*0018*/ 	.word	0x00000000
	.align		4
        /*001c*/ 	.word	0xfffffffe
	.align		4
        /*0020*/ 	.word	0x00000000
	.align		4
        /*0024*/ 	.word	0xfffffffd
	.align		4
        /*0028*/ 	.word	0x00000000
	.align		4
        /*002c*/ 	.word	0xfffffffc


//--------------------- .nv.constant4             --------------------------
	.section	.nv.constant4,"a",@progbits
	.align	8
	.align		8
.nv.constant4:
        /*0000*/ 	.dword	vprintf
	.align		8
        /*0008*/ 	.dword	$str
	.align		8
        /*0010*/ 	.dword	__cudart_i2opi_f


//--------------------- .text._Z29test_magnet_agcct345_parallelPf --------------------------
	.section	.text._Z29test_magnet_agcct345_parallelPf,"ax",@progbits
	.align	128
        .global         _Z29test_magnet_agcct345_parallelPf
        .type           _Z29test_magnet_agcct345_parallelPf,@function
        .size           _Z29test_magnet_agcct345_parallelPf,(.L_x_142 - _Z29test_magnet_agcct345_parallelPf)
        .other          _Z29test_magnet_agcct345_parallelPf,@"STO_CUDA_ENTRY STV_DEFAULT"
_Z29test_magnet_agcct345_parallelPf:
.text._Z29test_magnet_agcct345_parallelPf:
[----:B------:R-:W0:Y:S01]  /*0000*/  LDC R1, c[0x0][0x37c] ;  /* 0x0000df00ff017b82 */ /* 0x000e220000000800 */
[----:B------:R-:W1:Y:S01]  /*0010*/  S2R R19, SR_TID.X ;  /* 0x0000000000137919 */ /* 0x000e620000002100 */
[----:B------:R-:W2:Y:S01]  /*0020*/  LDCU UR4, c[0x0][0x2f8] ;  /* 0x00005f00ff0477ac */ /* 0x000ea20008000800 */
[----:B0-----:R-:W-:Y:S01]  /*0030*/  VIADD R1, R1, 0xffffffe0 ;  /* 0xffffffe001017836 */ /* 0x001fe20000000000 */
[----:B------:R-:W-:Y:S01]  /*0040*/  BSSY.RECONVERGENT B0, `(.L_x_0) ;  /* 0x00002d2000007945 */ /* 0x000fe20003800200 */
[----:B------:R-:W0:Y:S03]  /*0050*/  LDCU UR5, c[0x0][0x2fc] ;  /* 0x00005f80ff0577ac */ /* 0x000e260008000800 */
[----:B--2---:R-:W-:-:S05]  /*0060*/  IADD3 R6, P1, PT, R1, UR4, RZ ;  /* 0x0000000401067c10 */ /* 0x004fca000ff3e0ff */
[----:B0-----:R-:W-:Y:S01]  /*0070*/  IMAD.X R7, RZ, RZ, UR5, P1 ;  /* 0x00000005ff077e24 */ /* 0x001fe200088e06ff */
[----:B-1----:R-:W-:-:S13]  /*0080*/  ISETP.NE.AND P0, PT, R19, RZ, PT ;  /* 0x000000ff1300720c */ /* 0x002fda0003f05270 */
[----:B------:R-:W0:Y:S01]  /*0090*/  @!P0 S2R R3, SR_CgaCtaId ;  /* 0x0000000000038919 */ /* 0x000e220000008800 */
[----:B------:R-:W-:-:S04]  /*00a0*/  @!P0 MOV R0, 0x400 ;  /* 0x0000040000008802 */ /* 0x000fc80000000f00 */
[----:B0-----:R-:W-:-:S05]  /*00b0*/  @!P0 LEA R0, R3, R0, 0x18 ;  /* 0x0000000003008211 */ /* 0x001fca00078ec0ff */
[----:B------:R0:W-:Y:S04]  /*00c0*/  @!P0 STS.64 [R0], RZ ;  /* 0x000000ff00008388 */ /* 0x0001e80000000a00 */
[----:B------:R0:W-:Y:S01]  /*00d0*/  @!P0 STS [R0+0x8], RZ ;  /* 0x000008ff00008388 */ /* 0x0001e20000000800 */
[----:B------:R-:W-:Y:S01]  /*00e0*/  BAR.SYNC.DEFER_BLOCKING 0x0 ;  /* 0x0000000000007b1d */ /* 0x000fe20000010000 */
[----:B------:R-:W-:-:S13]  /*00f0*/  ISETP.GT.U32.AND P0, PT, R19, 0x1f1, PT ;  /* 0x000001f11300780c */ /* 0x000fda0003f04070 */
[----:B0-----:R-:W-:Y:S05]  /*0100*/  @P0 BRA `(.L_x_1) ;  /* 0x0000002c00140947 */ /* 0x001fea0003800000 */
[----:B------:R-:W0:Y:S01]  /*0110*/  LDC.64 R10, c[0x0][0x358] ;  /* 0x0000d600ff0a7b82 */ /* 0x000e220000000a00 */
[----:B------:R-:W-:-:S07]  /*0120*/  IMAD R3, R19, 0xb, RZ ;  /* 0x0000000b13037824 */ /* 0x000fce00078e02ff */
[----:B------:R-:W1:Y:S01]  /*0130*/  LDC.64 R22, c[0x0][0x380] ;  /* 0x0000e000ff167b82 */ /* 0x000e620000000a00 */
[----:B0-----:R-:W-:Y:S02]  /*0140*/  R2UR UR4, R10 ;  /* 0x000000000a0472ca */ /* 0x001fe400000e0000 */
[----:B------:R-:W-:Y:S01]  /*0150*/  R2UR UR5, R11 ;  /* 0x000000000b0572ca */ /* 0x000fe200000e0000 */
[----:B-1----:R-:W-:-:S12]  /*0160*/  IMAD.WIDE.U32 R22, R3, 0x4, R22 ;  /* 0x0000000403167825 */ /* 0x002fd800078e0016 */
[----:B------:R-:W2:Y:S01]  /*0170*/  LDG.E R15, desc[UR4][R22.64] ;  /* 0x00000004160f7981 */ /* 0x000ea2000c1e1900 */
[----:B------:R-:W-:Y:S02]  /*0180*/  HFMA2 R5, -RZ, RZ, 0.9638671875, 0.00022518634796142578125 ;  /* 0x3bb60b61ff057431 */ /* 0x000fe400000001ff */
[----:B------:R-:W-:Y:S01]  /*0190*/  IMAD.MOV.U32 R4, RZ, RZ, 0x43340000 ;  /* 0x43340000ff047424 */ /* 0x000fe200078e00ff */
[C---:B------:R-:W-:Y:S01]  /*01a0*/  R2UR UR6, R10.reuse ;  /* 0x000000000a0672ca */ /* 0x040fe200000e0000 */
[----:B------:R0:W5:Y:S01]  /*01b0*/  LDG.E R14, desc[UR4][R22.64+0x28] ;  /* 0x00002804160e7981 */ /* 0x000162000c1e1900 */
[C---:B------:R-:W-:Y:S02]  /*01c0*/  R2UR UR7, R11.reuse ;  /* 0x000000000b0772ca */ /* 0x040fe400000e0000 */
[----:B------:R-:W-:Y:S02]  /*01d0*/  R2UR UR8, R10 ;  /* 0x000000000a0872ca */ /* 0x000fe400000e0000 */
[----:B------:R-:W-:-:S02]  /*01e0*/  R2UR UR9, R11 ;  /* 0x000000000b0972ca */ /* 0x000fc400000e0000 */
[C---:B------:R-:W-:Y:S01]  /*01f0*/  R2UR UR10, R10.reuse ;  /* 0x000000000a0a72ca */ /* 0x040fe200000e0000 */
[----:B------:R-:W-:Y:S01]  /*0200*/  FFMA R4, R5, -R4, 1 ;  /* 0x3f80000005047423 */ /* 0x000fe20000000804 */
[C---:B------:R-:W-:Y:S02]  /*0210*/  R2UR UR11, R11.reuse ;  /* 0x000000000b0b72ca */ /* 0x040fe400000e0000 */
[----:B------:R-:W-:Y:S02]  /*0220*/  R2UR UR12, R10 ;  /* 0x000000000a0c72ca */ /* 0x000fe400000e0000 */
[----:B------:R-:W-:Y:S01]  /*0230*/  R2UR UR13, R11 ;  /* 0x000000000b0d72ca */ /* 0x000fe200000e0000 */
[----:B------:R-:W-:Y:S01]  /*0240*/  FFMA R4, R4, R5, 0.0055555556900799274445 ;  /* 0x3bb60b6104047423 */ /* 0x000fe20000000005 */
[----:B------:R0:W5:Y:S01]  /*0250*/  LDG.E R2, desc[UR6][R22.64+0x4] ;  /* 0x0000040616027981 */ /* 0x000162000c1e1900 */
[----:B------:R-:W-:Y:S03]  /*0260*/  BSSY.RECONVERGENT B3, `(.L_x_2) ;  /* 0x000000f000037945 */ /* 0x000fe60003800200 */
[----:B------:R0:W5:Y:S04]  /*0270*/  LDG.E R0, desc[UR8][R22.64+0x18] ;  /* 0x0000180816007981 */ /* 0x000168000c1e1900 */
[----:B------:R0:W5:Y:S04]  /*0280*/  LDG.E R13, desc[UR10][R22.64+0x1c] ;  /* 0x00001c0a160d7981 */ /* 0x000168000c1e1900 */
[----:B------:R0:W5:Y:S01]  /*0290*/  LDG.E R9, desc[UR12][R22.64+0x20] ;  /* 0x0000200c16097981 */ /* 0x000162000c1e1900 */
[----:B--2---:R-:W-:-:S05]  /*02a0*/  I2FP.F32.S32 R3, R15 ;  /* 0x0000000f00037245 */ /* 0x004fca0000201400 */
[----:B------:R-:W-:-:S04]  /*02b0*/  FMUL R3, R3, 3.1415927410125732422 ;  /* 0x40490fdb03037820 */ /* 0x000fc80000400000 */
[----:B------:R-:W1:Y:S01]  /*02c0*/  FCHK P0, R3, 180 ;  /* 0x4334000003007902 */ /* 0x000e620000000000 */
[----:B------:R-:W-:-:S04]  /*02d0*/  FFMA R27, R3, R4, RZ ;  /* 0x00000004031b7223 */ /* 0x000fc800000000ff */
[----:B------:R-:W-:-:S04]  /*02e0*/  FFMA R5, R27, -180, R3 ;  /* 0xc33400001b057823 */ /* 0x000fc80000000003 */
[----:B------:R-:W-:Y:S01]  /*02f0*/  FFMA R27, R4, R5, R27 ;  /* 0x00000005041b7223 */ /* 0x000fe2000000001b */
[----:B01----:R-:W-:Y:S06]  /*0300*/  @!P0 BRA `(.L_x_3) ;  /* 0x0000000000108947 */ /* 0x003fec0003800000 */
[----:B------:R-:W-:Y:S01]  /*0310*/  IMAD.MOV.U32 R4, RZ, RZ, 0x43340000 ;  /* 0x43340000ff047424 */ /* 0x000fe200078e00ff */
[----:B------:R-:W-:-:S07]  /*0320*/  MOV R34, 0x340 ;  /* 0x0000034000227802 */ /* 0x000fce0000000f00 */
[----:B-----5:R-:W-:Y:S05]  /*0330*/  CALL.REL.NOINC `($__internal_2_$__cuda_sm3x_div_rn_noftz_f32_slowpath) ;  /* 0x0000003000147944 */ /* 0x020fea0003c00000 */
[----:B------:R-:W-:-:S07]  /*0340*/  MOV R27, R3 ;  /* 0x00000003001b7202 */ /* 0x000fce0000000f00 */
.L_x_3:
[----:B------:R-:W-:Y:S05]  /*0350*/  BSYNC.RECONVERGENT B3 ;  /* 0x0000000000037941 */ /* 0x000fea0003800200 */
.L_x_2:
[----:B------:R-:W-:Y:S01]  /*0360*/  IMAD.MOV.U32 R4, RZ, RZ, 0x3e22f983 ;  /* 0x3e22f983ff047424 */ /* 0x000fe200078e00ff */
[----:B-----5:R-:W0:Y:S01]  /*0370*/  FCHK P0, R2, 6.2831854820251464844 ;  /* 0x40c90fdb02007902 */ /* 0x020e220000000000 */
[----:B------:R-:W-:Y:S01]  /*0380*/  IMAD.MOV.U32 R3, RZ, RZ, 0x40c90fdb ;  /* 0x40c90fdbff037424 */ /* 0x000fe200078e00ff */
[----:B------:R-:W-:Y:S03]  /*0390*/  BSSY.RECONVERGENT B3, `(.L_x_4) ;  /* 0x000000c000037945 */ /* 0x000fe60003800200 */
[----:B------:R-:W-:-:S04]  /*03a0*/  FFMA R3, R4, -R3, 1 ;  /* 0x3f80000004037423 */ /* 0x000fc80000000803 */
[----:B------:R-:W-:-:S04]  /*03b0*/  FFMA R3, R3, R4, 0.15915493667125701904 ;  /* 0x3e22f98303037423 */ /* 0x000fc80000000004 */
[----:B------:R-:W-:-:S04]  /*03c0*/  FFMA R16, R2, R3, RZ ;  /* 0x0000000302107223 */ /* 0x000fc800000000ff */
[----:B------:R-:W-:-:S04]  /*03d0*/  FFMA R4, R16, -6.2831854820251464844, R2 ;  /* 0xc0c90fdb10047823 */ /* 0x000fc80000000002 */
[----:B------:R-:W-:Y:S01]  /*03e0*/  FFMA R16, R3, R4, R16 ;  /* 0x0000000403107223 */ /* 0x000fe20000000010 */
[----:B0-----:R-:W-:Y:S06]  /*03f0*/  @!P0 BRA `(.L_x_5) ;  /* 0x0000000000148947 */ /* 0x001fec0003800000 */
[----:B------:R-:W-:Y:S01]  /*0400*/  MOV R3, R2 ;  /* 0x0000000200037202 */ /* 0x000fe20000000f00 */
[----:B------:R-:W-:Y:S01]  /*0410*/  IMAD.MOV.U32 R4, RZ, RZ, 0x40c90fdb ;  /* 0x40c90fdbff047424 */ /* 0x000fe200078e00ff */
[----:B------:R-:W-:-:S07]  /*0420*/  MOV R34, 0x440 ;  /* 0x0000044000227802 */ /* 0x000fce0000000f00 */
[----:B------:R-:W-:Y:S05]  /*0430*/  CALL.REL.NOINC `($__internal_2_$__cuda_sm3x_div_rn_noftz_f32_slowpath) ;  /* 0x0000002c00d47944 */ /* 0x000fea0003c00000 */
[----:B------:R-:W-:-:S07]  /*0440*/  IMAD.MOV.U32 R16, RZ, RZ, R3 ;  /* 0x000000ffff107224 */ /* 0x000fce00078e0003 */
.L_x_5:
[----:B------:R-:W-:Y:S05]  /*0450*/  BSYNC.RECONVERGENT B3 ;  /* 0x0000000000037941 */ /* 0x000fea0003800200 */
.L_x_4:
[C---:B------:R-:W-:Y:S02]  /*0460*/  R2UR UR4, R10.reuse ;  /* 0x000000000a0472ca */ /* 0x040fe400000e0000 */
[C---:B------:R-:W-:Y:S02]  /*0470*/  R2UR UR5, R11.reuse ;  /* 0x000000000b0572ca */ /* 0x040fe400000e0000 */
[----:B------:R-:W-:Y:S02]  /*0480*/  R2UR UR6, R10 ;  /* 0x000000000a0672ca */ /* 0x000fe400000e0000 */
[----:B------:R-:W-:-:S09]  /*0490*/  R2UR UR7, R11 ;  /* 0x000000000b0772ca */ /* 0x000fd200000e0000 */
[----:B------:R-:W2:Y:S01]  /*04a0*/  LDG.E R17, desc[UR4][R22.64+0x8] ;  /* 0x0000080416117981 */ /* 0x000ea2000c1e1900 */
[----:B------:R-:W-:Y:S02]  /*04b0*/  HFMA2 R4, -RZ, RZ, 0.9638671875, 0.00022518634796142578125 ;  /* 0x3bb60b61ff047431 */ /* 0x000fe400000001ff */
[----:B------:R-:W-:Y:S02]  /*04c0*/  IMAD.MOV.U32 R3, RZ, RZ, 0x43340000 ;  /* 0x43340000ff037424 */ /* 0x000fe400078e00ff */
[----:B------:R-:W-:Y:S02]  /*04d0*/  IMAD.SHL.U32 R2, R15, 0x2, RZ ;  /* 0x000000020f027824 */ /* 0x000fe400078e00ff */
[----:B------:R-:W-:Y:S01]  /*04e0*/  FMUL.RZ R12, R27, 0.15915493667125701904 ;  /* 0x3e22f9831b0c7820 */ /* 0x000fe2000040c000 */
[----:B------:R0:W5:Y:S01]  /*04f0*/  LDG.E R18, desc[UR6][R22.64+0xc] ;  /* 0x00000c0616127981 */ /* 0x000162000c1e1900 */
[----:B------:R-:W-:Y:S01]  /*0500*/  BSSY.RECONVERGENT B3, `(.L_x_6) ;  /* 0x0000012000037945 */ /* 0x000fe20003800200 */
[----:B------:R-:W-:Y:S01]  /*0510*/  FFMA R5, R4, -R3, 1 ;  /* 0x3f80000004057423 */ /* 0x000fe20000000803 */
[----:B------:R-:W-:-:S02]  /*0520*/  I2FP.F32.S32 R3, R2 ;  /* 0x0000000200037245 */ /* 0x000fc40000201400 */
[----:B------:R-:W2:Y:S01]  /*0530*/  MUFU.SIN R12, R12 ;  /* 0x0000000c000c7308 */ /* 0x000ea20000000400 */
[----:B------:R-:W-:Y:S02]  /*0540*/  FFMA R2, R5, R4, 0.0055555556900799274445 ;  /* 0x3bb60b6105027423 */ /* 0x000fe40000000004 */
[----:B------:R-:W-:-:S05]  /*0550*/  FMUL R8, R3, 3.1415927410125732422 ;  /* 0x40490fdb03087820 */ /* 0x000fca0000400000 */
[----:B------:R-:W1:Y:S01]  /*0560*/  FCHK P0, R8, 180 ;  /* 0x4334000008007902 */ /* 0x000e620000000000 */
[----:B------:R-:W-:-:S04]  /*0570*/  FFMA R3, R2, R8, RZ ;  /* 0x0000000802037223 */ /* 0x000fc800000000ff */
[----:B------:R-:W-:-:S04]  /*0580*/  FFMA R4, R3, -180, R8 ;  /* 0xc334000003047823 */ /* 0x000fc80000000008 */
[----:B------:R-:W-:Y:S01]  /*0590*/  FFMA R2, R2, R4, R3 ;  /* 0x0000000402027223 */ /* 0x000fe20000000003 */
[----:B--2---:R-:W-:-:S04]  /*05a0*/  FMUL R25, R17, R12 ;  /* 0x0000000c11197220 */ /* 0x004fc80000400000 */
[----:B------:R-:W-:Y:S01]  /*05b0*/  FFMA R25, R16, R27, R25 ;  /* 0x0000001b10197223 */ /* 0x000fe20000000019 */
[----:B01----:R-:W-:Y:S06]  /*05c0*/  @!P0 BRA `(.L_x_7) ;  /* 0x0000000000148947 */ /* 0x003fec0003800000 */
[----:B------:R-:W-:Y:S01]  /*05d0*/  MOV R3, R8 ;  /* 0x0000000800037202 */ /* 0x000fe20000000f00 */
[----:B------:R-:W-:Y:S01]  /*05e0*/  IMAD.MOV.U32 R4, RZ, RZ, 0x43340000 ;  /* 0x43340000ff047424 */ /* 0x000fe200078e00ff */
[----:B------:R-:W-:-:S07]  /*05f0*/  MOV R34, 0x610 ;  /* 0x0000061000227802 */ /* 0x000fce0000000f00 */
[----:B-----5:R-:W-:Y:S05]  /*0600*/  CALL.REL.NOINC `($__internal_2_$__cuda_sm3x_div_rn_noftz_f32_slowpath) ;  /* 0x0000002c00607944 */ /* 0x020fea0003c00000 */
[----:B------:R-:W-:-:S07]  /*0610*/  IMAD.MOV.U32 R2, RZ, RZ, R3 ;  /* 0x000000ffff027224 */ /* 0x000fce00078e0003 */
.L_x_7:
[----:B------:R-:W-:Y:S05]  /*0620*/  BSYNC.RECONVERGENT B3 ;  /* 0x0000000000037941 */ /* 0x000fea0003800200 */
.L_x_6:
[----:B------:R-:W-:Y:S01]  /*0630*/  FMUL.RZ R3, R2, 0.15915493667125701904 ;  /* 0x3e22f98302037820 */ /* 0x000fe2000040c000 */
[----:B------:R-:W-:Y:S01]  /*0640*/  IMAD R2, R15, 0x3, RZ ;  /* 0x000000030f027824 */ /* 0x000fe200078e02ff */
[----:B------:R-:W-:Y:S02]  /*0650*/  R2UR UR4, R10 ;  /* 0x000000000a0472ca */ /* 0x000fe400000e0000 */
[----:B------:R-:W-:Y:S02]  /*0660*/  R2UR UR5, R11 ;  /* 0x000000000b0572ca */ /* 0x000fe400000e0000 */
[----:B------:R-:W-:Y:S01]  /*0670*/  I2FP.F32.S32 R2, R2 ;  /* 0x0000000200027245 */ /* 0x000fe20000201400 */
[----:B------:R-:W-:Y:S01]  /*0680*/  IMAD.MOV.U32 R5, RZ, RZ, 0x43340000 ;  /* 0x43340000ff057424 */ /* 0x000fe200078e00ff */
[----:B------:R-:W-:-:S03]  /*0690*/  MOV R4, 0x3bb60b61 ;  /* 0x3bb60b6100047802 */ /* 0x000fc60000000f00 */
[----:B------:R-:W-:Y:S01]  /*06a0*/  FMUL R8, R2, 3.1415927410125732422 ;  /* 0x40490fdb02087820 */ /* 0x000fe20000400000 */
[----:B------:R-:W0:Y:S01]  /*06b0*/  MUFU.SIN R3, R3 ;  /* 0x0000000300037308 */ /* 0x000e220000000400 */
[----:B------:R-:W-:Y:S01]  /*06c0*/  FFMA R5, R4, -R5, 1 ;  /* 0x3f80000004057423 */ /* 0x000fe20000000805 */
[----:B------:R-:W-:Y:S03]  /*06d0*/  BSSY.RECONVERGENT B3, `(.L_x_8) ;  /* 0x000000e000037945 */ /* 0x000fe60003800200 */
[----:B------:R1:W5:Y:S01]  /*06e0*/  LDG.E R20, desc[UR4][R22.64+0x10] ;  /* 0x0000100416147981 */ /* 0x000362000c1e1900 */
[----:B------:R-:W-:Y:S02]  /*06f0*/  FFMA R2, R5, R4, 0.0055555556900799274445 ;  /* 0x3bb60b6105027423 */ /* 0x000fe40000000004 */
[----:B------:R-:W2:Y:S02]  /*0700*/  FCHK P0, R8, 180 ;  /* 0x4334000008007902 */ /* 0x000ea40000000000 */
[----:B------:R-:W-:-:S04]  /*0710*/  FFMA R5, R2, R8, RZ ;  /* 0x0000000802057223 */ /* 0x000fc800000000ff */
[----:B------:R-:W-:Y:S01]  /*0720*/  FFMA R4, R5, -180, R8 ;  /* 0xc334000005047823 */ /* 0x000fe20000000008 */
[----:B0----5:R-:W-:-:S03]  /*0730*/  FFMA R25, R18, R3, R25 ;  /* 0x0000000312197223 */ /* 0x021fc60000000019 */
[----:B------:R-:W-:Y:S01]  /*0740*/  FFMA R2, R2, R4, R5 ;  /* 0x0000000402027223 */ /* 0x000fe20000000005 */
[----:B-12---:R-:W-:Y:S06]  /*0750*/  @!P0 BRA `(.L_x_9) ;  /* 0x0000000000148947 */ /* 0x006fec0003800000 */
[----:B------:R-:W-:Y:S02]  /*0760*/  HFMA2 R4, -RZ, RZ, 3.6015625, 0 ;  /* 0x43340000ff047431 */ /* 0x000fe400000001ff */
[----:B------:R-:W-:Y:S01]  /*0770*/  IMAD.MOV.U32 R3, RZ, RZ, R8 ;  /* 0x000000ffff037224 */ /* 0x000fe200078e0008 */
[----:B------:R-:W-:-:S07]  /*0780*/  MOV R34, 0x7a0 ;  /* 0x000007a000227802 */ /* 0x000fce0000000f00 */
[----:B------:R-:W-:Y:S05]  /*0790*/  CALL.REL.NOINC `($__internal_2_$__cuda_sm3x_div_rn_noftz_f32_slowpath) ;  /* 0x0000002800fc7944 */ /* 0x000fea0003c00000 */
[----:B------:R-:W-:-:S07]  /*07a0*/  IMAD.MOV.U32 R2, RZ, RZ, R3 ;  /* 0x000000ffff027224 */ /* 0x000fce00078e0003 */
.L_x_9:
[----:B------:R-:W-:Y:S05]  /*07b0*/  BSYNC.RECONVERGENT B3 ;  /* 0x0000000000037941 */ /* 0x000fea0003800200 */
.L_x_8:
[----:B------:R-:W-:Y:S01]  /*07c0*/  FMUL.RZ R5, R2, 0.15915493667125701904 ;  /* 0x3e22f98302057820 */ /* 0x000fe2000040c000 */
[----:B------:R-:W-:Y:S02]  /*07d0*/  SHF.L.U32 R2, R15, 0x2, RZ ;  /* 0x000000020f027819 */ /* 0x000fe400000006ff */
[----:B------:R-:W-:Y:S02]  /*07e0*/  R2UR UR4, R10 ;  /* 0x000000000a0472ca */ /* 0x000fe400000e0000 */
[----:B------:R-:W-:Y:S01]  /*07f0*/  I2FP.F32.S32 R2, R2 ;  /* 0x0000000200027245 */ /* 0x000fe20000201400 */
[----:B------:R-:W-:Y:S01]  /*0800*/  IMAD.MOV.U32 R3, RZ, RZ, 0x3bb60b61 ;  /* 0x3bb60b61ff037424 */ /* 0x000fe200078e00ff */
[----:B------:R-:W-:Y:S01]  /*0810*/  R2UR UR5, R11 ;  /* 0x000000000b0572ca */ /* 0x000fe200000e0000 */
[----:B------:R-:W-:Y:S02]  /*0820*/  IMAD.MOV.U32 R4, RZ, RZ, 0x43340000 ;  /* 0x43340000ff047424 */ /* 0x000fe400078e00ff */
[----:B------:R-:W-:Y:S01]  /*0830*/  FMUL R24, R2, 3.1415927410125732422 ;  /* 0x40490fdb02187820 */ /* 0x000fe20000400000 */
[----:B------:R-:W0:Y:S01]  /*0840*/  MUFU.SIN R8, R5 ;  /* 0x0000000500087308 */ /* 0x000e220000000400 */
[----:B------:R-:W-:-:S07]  /*0850*/  FFMA R4, R3, -R4, 1 ;  /* 0x3f80000003047423 */ /* 0x000fce0000000804 */
[----:B------:R-:W1:Y:S01]  /*0860*/  FCHK P0, R24, 180 ;  /* 0x4334000018007902 */ /* 0x000e620000000000 */
[----:B------:R-:W-:Y:S01]  /*0870*/  FFMA R2, R4, R3, 0.0055555556900799274445 ;  /* 0x3bb60b6104027423 */ /* 0x000fe20000000003 */
[----:B------:R2:W5:Y:S01]  /*0880*/  LDG.E R21, desc[UR4][R22.64+0x14] ;  /* 0x0000140416157981 */ /* 0x000562000c1e1900 */
[----:B------:R-:W-:Y:S02]  /*0890*/  BSSY.RECONVERGENT B3, `(.L_x_10) ;  /* 0x000000b000037945 */ /* 0x000fe40003800200 */
[----:B------:R-:W-:-:S04]  /*08a0*/  FFMA R3, R2, R24, RZ ;  /* 0x0000001802037223 */ /* 0x000fc800000000ff */
[----:B------:R-:W-:Y:S01]  /*08b0*/  FFMA R4, R3, -180, R24 ;  /* 0xc334000003047823 */ /* 0x000fe20000000018 */
[----:B0-----:R-:W-:-:S03]  /*08c0*/  FFMA R8, R20, R8, R25 ;  /* 0x0000000814087223 */ /* 0x001fc60000000019 */
[----:B------:R-:W-:Y:S01]  /*08d0*/  FFMA R2, R2, R4, R3 ;  /* 0x0000000402027223 */ /* 0x000fe20000000003 */
[----:B-12---:R-:W-:Y:S06]  /*08e0*/  @!P0 BRA `(.L_x_11) ;  /* 0x0000000000148947 */ /* 0x006fec0003800000 */
[----:B------:R-:W-:Y:S01]  /*08f0*/  IMAD.MOV.U32 R3, RZ, RZ, R24 ;  /* 0x000000ffff037224 */ /* 0x000fe200078e0018 */
[----:B------:R-:W-:Y:S02]  /*0900*/  MOV R4, 0x43340000 ;  /* 0x4334000000047802 */ /* 0x000fe40000000f00 */
[----:B------:R-:W-:-:S07]  /*0910*/  MOV R34, 0x930 ;  /* 0x0000093000227802 */ /* 0x000fce0000000f00 */
[----:B-----5:R-:W-:Y:S05]  /*0920*/  CALL.REL.NOINC `($__internal_2_$__cuda_sm3x_div_rn_noftz_f32_slowpath) ;  /* 0x0000002800987944 */ /* 0x020fea0003c00000 */
[----:B------:R-:W-:-:S07]  /*0930*/  IMAD.MOV.U32 R2, RZ, RZ, R3 ;  /* 0x000000ffff027224 */ /* 0x000fce00078e0003 */
.L_x_11:
[----:B------:R-:W-:Y:S05]  /*0940*/  BSYNC.RECONVERGENT B3 ;  /* 0x0000000000037941 */ /* 0x000fea0003800200 */
.L_x_10:
[----:B------:R-:W-:Y:S01]  /*0950*/  FMUL.RZ R4, R2, 0.15915493667125701904 ;  /* 0x3e22f98302047820 */ /* 0x000fe2000040c000 */
[----:B------:R-:W-:Y:S03]  /*0960*/  BSSY.RECONVERGENT B1, `(.L_x_12) ;  /* 0x000004a000017945 */ /* 0x000fe60003800200 */
[----:B------:R-:W0:Y:S02]  /*0970*/  MUFU.SIN R2, R4 ;  /* 0x0000000400027308 */ /* 0x000e240000000400 */
[----:B0----5:R-:W-:Y:S01]  /*0980*/  FFMA R25, R21, R2, R8 ;  /* 0x0000000215197223 */ /* 0x021fe20000000008 */
[----:B------:R-:W-:-:S03]  /*0990*/  FMUL.RZ R8, R27, 0.15915493667125701904 ;  /* 0x3e22f9831b087820 */ /* 0x000fc6000040c000 */
[----:B------:R-:W-:Y:S02]  /*09a0*/  FADD R25, R14, R25 ;  /* 0x000000190e197221 */ /* 0x000fe40000000000 */
[----:B------:R-:W0:Y:S02]  /*09b0*/  MUFU.COS R2, R8 ;  /* 0x0000000800027308 */ /* 0x000e240000000000 */
[C---:B------:R-:W-:Y:S01]  /*09c0*/  FMUL R3, R25.reuse, 0.63661974668502807617 ;  /* 0x3f22f98319037820 */ /* 0x040fe20000400000 */
[----:B------:R-:W-:-:S05]  /*09d0*/  FSETP.GE.AND P0, PT, |R25|, 105615, PT ;  /* 0x47ce47801900780b */ /* 0x000fca0003f06200 */
[----:B------:R-:W1:Y:S01]  /*09e0*/  F2I.NTZ R3, R3 ;  /* 0x0000000300037305 */ /* 0x000e620000203100 */
[----:B0-----:R-:W-:Y:S01]  /*09f0*/  FADD R27, R13, -R2 ;  /* 0x800000020d1b7221 */ /* 0x001fe20000000000 */
[----:B-1----:R-:W-:Y:S01]  /*0a00*/  I2FP.F32.S32 R24, R3 ;  /* 0x0000000300187245 */ /* 0x002fe20000201400 */
[----:B------:R-:W-:-:S04]  /*0a10*/  IMAD.MOV.U32 R26, RZ, RZ, R3 ;  /* 0x000000ffff1a7224 */ /* 0x000fc800078e0003 */
[----:B------:R-:W-:-:S04]  /*0a20*/  FFMA R5, R24, -1.5707962512969970703, R25 ;  /* 0xbfc90fda18057823 */ /* 0x000fc80000000019 */
[----:B------:R-:W-:-:S04]  /*0a30*/  FFMA R5, R24, -7.5497894158615963534e-08, R5 ;  /* 0xb3a2216818057823 */ /* 0x000fc80000000005 */
[----:B------:R-:W-:-:S05]  /*0a40*/  FFMA R24, R24, -5.3903029534742383927e-15, R5 ;  /* 0xa7c234c518187823 */ /* 0x000fca0000000005 */
[----:B------:R-:W-:Y:S01]  /*0a50*/  MOV R2, R24 ;  /* 0x0000001800027202 */ /* 0x000fe20000000f00 */
[----:B------:R-:W-:Y:S06]  /*0a60*/  @!P0 BRA `(.L_x_13) ;  /* 0x0000000000e48947 */ /* 0x000fec0003800000 */
[----:B------:R-:W-:-:S13]  /*0a70*/  FSETP.NEU.AND P0, PT, |R25|, +INF , PT ;  /* 0x7f8000001900780b */ /* 0x000fda0003f0d200 */
[----:B------:R-:W-:Y:S01]  /*0a80*/  @!P0 FMUL R2, RZ, R25 ;  /* 0x00000019ff028220 */ /* 0x000fe20000400000 */
[----:B------:R-:W-:Y:S01]  /*0a90*/  @!P0 IMAD.MOV.U32 R3, RZ, RZ, RZ ;  /* 0x000000ffff038224 */ /* 0x000fe200078e00ff */
[----:B------:R-:W-:Y:S06]  /*0aa0*/  @!P0 BRA `(.L_x_13) ;  /* 0x0000000000d48947 */ /* 0x000fec0003800000 */
[----:B------:R-:W-:Y:S02]  /*0ab0*/  IMAD.SHL.U32 R3, R25, 0x100, RZ ;  /* 0x0000010019037824 */ /* 0x000fe400078e00ff */
[----:B------:R-:W-:Y:S02]  /*0ac0*/  HFMA2 R8, -RZ, RZ, 0, 0 ;  /* 0x00000000ff087431 */ /* 0x000fe400000001ff */
[----:B------:R-:W-:Y:S01]  /*0ad0*/  IMAD.MOV.U32 R2, RZ, RZ, R1 ;  /* 0x000000ffff027224 */ /* 0x000fe200078e0001 */
[----:B------:R-:W0:Y:S01]  /*0ae0*/  LDCU.64 UR6, c[0x4][0x10] ;  /* 0x01000200ff0677ac */ /* 0x000e220008000a00 */
[----:B------:R-:W-:Y:S01]  /*0af0*/  LOP3.LUT R29, R3, 0x80000000, RZ, 0xfc, !PT ;  /* 0x80000000031d7812 */ /* 0x000fe200078efcff */
[----:B------:R-:W-:Y:S01]  /*0b00*/  UMOV UR5, URZ ;  /* 0x000000ff00057c82 */ /* 0x000fe20008000000 */
[----:B------:R-:W-:-:S05]  /*0b10*/  UMOV UR4, URZ ;  /* 0x000000ff00047c82 */ /* 0x000fca0008000000 */
.L_x_14:
[----:B------:R-:W-:Y:S01]  /*0b20*/  R2UR UR8, R10 ;  /* 0x000000000a0872ca */ /* 0x000fe200000e0000 */
[----:B0-----:R-:W-:Y:S01]  /*0b30*/  IMAD.U32 R22, RZ, RZ, UR6 ;  /* 0x00000006ff167e24 */ /* 0x001fe2000f8e00ff */
[----:B------:R-:W-:Y:S02]  /*0b40*/  R2UR UR9, R11 ;  /* 0x000000000b0972ca */ /* 0x000fe400000e0000 */
[----:B------:R-:W-:-:S11]  /*0b50*/  MOV R23, UR7 ;  /* 0x0000000700177c02 */ /* 0x000fd60008000f00 */
[----:B------:R-:W2:Y:S01]  /*0b60*/  LDG.E.CONSTANT R4, desc[UR8][R22.64] ;  /* 0x0000000816047981 */ /* 0x000ea2000c1e9900 */
[----:B------:R-:W-:Y:S02]  /*0b70*/  UIADD3 UR6, UP0, UPT, UR6, 0x4, URZ ;  /* 0x0000000406067890 */ /* 0x000fe4000ff1e0ff */
[----:B------:R-:W-:Y:S02]  /*0b80*/  UIADD3 UR4, UPT, UPT, UR4, 0x1, URZ ;  /* 0x0000000104047890 */ /* 0x000fe4000fffe0ff */
[----:B------:R-:W-:Y:S02]  /*0b90*/  UIADD3.X UR7, UPT, UPT, URZ, UR7, URZ, UP0, !UPT ;  /* 0x00000007ff077290 */ /* 0x000fe400087fe4ff */
[----:B------:R-:W-:Y:S01]  /*0ba0*/  UISETP.NE.AND UP0, UPT, UR4, 0x6, UPT ;  /* 0x000000060400788c */ /* 0x000fe2000bf05270 */
[----:B--2---:R-:W-:-:S03]  /*0bb0*/  IMAD.WIDE.U32 R4, R4, R29, RZ ;  /* 0x0000001d04047225 */ /* 0x004fc600078e00ff */
[----:B------:R-:W-:-:S04]  /*0bc0*/  IADD3 R3, P0, PT, R4, R8, RZ ;  /* 0x0000000804037210 */ /* 0x000fc80007f1e0ff */
[----:B------:R-:W-:Y:S01]  /*0bd0*/  IADD3.X R8, PT, PT, R5, UR5, RZ, P0, !PT ;  /* 0x0000000505087c10 */ /* 0x000fe200087fe4ff */
[----:B------:R0:W-:Y:S02]  /*0be0*/  STL [R2], R3 ;  /* 0x0000000302007387 */ /* 0x0001e40000100800 */
[----:B0-----:R-:W-:Y:S01]  /*0bf0*/  VIADD R2, R2, 0x4 ;  /* 0x0000000402027836 */ /* 0x001fe20000000000 */
[----:B------:R-:W-:Y:S06]  /*0c00*/  BRA.U UP0, `(.L_x_14) ;  /* 0xfffffffd00c47547 */ /* 0x000fec000b83ffff */
[----:B------:R-:W-:Y:S01]  /*0c10*/  SHF.R.U32.HI R5, RZ, 0x17, R25 ;  /* 0x00000017ff057819 */ /* 0x000fe20000011619 */
[----:B------:R0:W-:Y:S03]  /*0c20*/  STL [R1+0x18], R8 ;  /* 0x0000180801007387 */ /* 0x0001e60000100800 */
[C---:B------:R-:W-:Y:S02]  /*0c30*/  LOP3.LUT R2, R5.reuse, 0xe0, RZ, 0xc0, !PT ;  /* 0x000000e005027812 */ /* 0x040fe400078ec0ff */
[----:B------:R-:W-:-:S03]  /*0c40*/  LOP3.LUT P0, RZ, R5, 0x1f, RZ, 0xc0, !PT ;  /* 0x0000001f05ff7812 */ /* 0x000fc6000780c0ff */
[----:B------:R-:W-:-:S05]  /*0c50*/  VIADD R2, R2, 0xffffff80 ;  /* 0xffffff8002027836 */ /* 0x000fca0000000000 */
[----:B------:R-:W-:-:S05]  /*0c60*/  SHF.R.U32.HI R2, RZ, 0x5, R2 ;  /* 0x00000005ff027819 */ /* 0x000fca0000011602 */
[----:B------:R-:W-:-:S05]  /*0c70*/  IMAD R28, R2, -0x4, R1 ;  /* 0xfffffffc021c7824 */ /* 0x000fca00078e0201 */
[----:B------:R-:W2:Y:S04]  /*0c80*/  LDL R2, [R28+0x18] ;  /* 0x000018001c027983 */ /* 0x000ea80000100800 */
[----:B------:R-:W2:Y:S04]  /*0c90*/  LDL R3, [R28+0x14] ;  /* 0x000014001c037983 */ /* 0x000ea80000100800 */
[----:B------:R-:W3:Y:S01]  /*0ca0*/  @P0 LDL R4, [R28+0x10] ;  /* 0x000010001c040983 */ /* 0x000ee20000100800 */
[----:B------:R-:W-:Y:S01]  /*0cb0*/  LOP3.LUT R5, R5, 0x1f, RZ, 0xc0, !PT ;  /* 0x0000001f05057812 */ /* 0x000fe200078ec0ff */
[----:B------:R-:W-:Y:S01]  /*0cc0*/  UMOV UR4, 0x54442d19 ;  /* 0x54442d1900047882 */ /* 0x000fe20000000000 */
[----:B------:R-:W-:-:S02]  /*0cd0*/  UMOV UR5, 0x3bf921fb ;  /* 0x3bf921fb00057882 */ /* 0x000fc40000000000 */
[-C--:B--2---:R-:W-:Y:S02]  /*0ce0*/  @P0 SHF.L.W.U32.HI R2, R3, R5.reuse, R2 ;  /* 0x0000000503020219 */ /* 0x084fe40000010e02 */
[----:B---3--:R-:W-:Y:S02]  /*0cf0*/  @P0 SHF.L.W.U32.HI R3, R4, R5, R3 ;  /* 0x0000000504030219 */ /* 0x008fe40000010e03 */
[----:B------:R-:W-:Y:S02]  /*0d00*/  ISETP.GE.AND P0, PT, R25, RZ, PT ;  /* 0x000000ff1900720c */ /* 0x000fe40003f06270 */
[C---:B------:R-:W-:Y:S02]  /*0d10*/  SHF.L.W.U32.HI R4, R3.reuse, 0x2, R2 ;  /* 0x0000000203047819 */ /* 0x040fe40000010e02 */
[----:B------:R-:W-:Y:S02]  /*0d20*/  SHF.L.U32 R3, R3, 0x2, RZ ;  /* 0x0000000203037819 */ /* 0x000fe400000006ff */
[----:B------:R-:W-:-:S04]  /*0d30*/  SHF.R.S32.HI R5, RZ, 0x1f, R4 ;  /* 0x0000001fff057819 */ /* 0x000fc80000011404 */
[C---:B------:R-:W-:Y:S02]  /*0d40*/  LOP3.LUT R22, R5.reuse, R3, RZ, 0x3c, !PT ;  /* 0x0000000305167212 */ /* 0x040fe400078e3cff */
[----:B------:R-:W-:Y:S02]  /*0d50*/  LOP3.LUT R23, R5, R4, RZ, 0x3c, !PT ;  /* 0x0000000405177212 */ /* 0x000fe400078e3cff */
[----:B------:R-:W-:Y:S02]  /*0d60*/  SHF.R.U32.HI R3, RZ, 0x1e, R2 ;  /* 0x0000001eff037819 */ /* 0x000fe40000011602 */
[C---:B------:R-:W-:Y:S02]  /*0d70*/  LOP3.LUT R2, R4.reuse, R25, RZ, 0x3c, !PT ;  /* 0x0000001904027212 */ /* 0x040fe400078e3cff */
[----:B------:R-:W1:Y:S01]  /*0d80*/  I2F.F64.S64 R22, R22 ;  /* 0x0000001600167312 */ /* 0x000e620000301c00 */
[----:B------:R-:W-:Y:S02]  /*0d90*/  LEA.HI R3, R4, R3, RZ, 0x1 ;  /* 0x0000000304037211 */ /* 0x000fe400078f08ff */
[----:B------:R-:W-:-:S03]  /*0da0*/  ISETP.GE.AND P1, PT, R2, RZ, PT ;  /* 0x000000ff0200720c */ /* 0x000fc60003f26270 */
[----:B------:R-:W-:-:S04]  /*0db0*/  IMAD.MOV R2, RZ, RZ, -R3 ;  /* 0x000000ffff027224 */ /* 0x000fc800078e0a03 */
[----:B------:R-:W-:Y:S01]  /*0dc0*/  @!P0 IMAD.MOV.U32 R3, RZ, RZ, R2 ;  /* 0x000000ffff038224 */ /* 0x000fe200078e0002 */
[----:B-1----:R-:W-:-:S10]  /*0dd0*/  DMUL R28, R22, UR4 ;  /* 0x00000004161c7c28 */ /* 0x002fd40008000000 */
[----:B------:R-:W1:Y:S02]  /*0de0*/  F2F.F32.F64 R28, R28 ;  /* 0x0000001c001c7310 */ /* 0x000e640000301000 */
[----:B01----:R-:W-:-:S07]  /*0df0*/  FSEL R2, -R28, R28, !P1 ;  /* 0x0000001c1c027208 */ /* 0x003fce0004800100 */
.L_x_13:
[----:B------:R-:W-:Y:S05]  /*0e00*/  BSYNC.RECONVERGENT B1 ;  /* 0x0000000000017941 */ /* 0x000fea0003800200 */
.L_x_12:
[----:B------:R-:W-:Y:S01]  /*0e10*/  MOV R4, 0x37cbac00 ;  /* 0x37cbac0000047802 */ /* 0x000fe20000000f00 */
[C---:B------:R-:W-:Y:S01]  /*0e20*/  VIADD R22, R3.reuse, 0x1 ;  /* 0x0000000103167836 */ /* 0x040fe20000000000 */
[----:B------:R-:W-:Y:S01]  /*0e30*/  LOP3.LUT R8, R3, 0x1, RZ, 0xc0, !PT ;  /* 0x0000000103087812 */ /* 0x000fe200078ec0ff */
[----:B------:R-:W-:Y:S01]  /*0e40*/  FMUL R5, R2, R2 ;  /* 0x0000000202057220 */ /* 0x000fe20000400000 */
[----:B------:R-:W-:Y:S01]  /*0e50*/  HFMA2 R3, -RZ, RZ, 1.541015625, -0.052001953125 ;  /* 0x3e2aaaa8ff037431 */ /* 0x000fe200000001ff */
[----:B------:R-:W-:Y:S01]  /*0e60*/  BSSY.RECONVERGENT B1, `(.L_x_15) ;  /* 0x0000045000017945 */ /* 0x000fe20003800200 */
[----:B------:R-:W-:Y:S01]  /*0e70*/  ISETP.NE.U32.AND P0, PT, R8, 0x1, PT ;  /* 0x000000010800780c */ /* 0x000fe20003f05070 */
[----:B------:R-:W-:Y:S01]  /*0e80*/  FFMA R4, R5, R4, -0.0013887860113754868507 ;  /* 0xbab607ed05047423 */ /* 0x000fe20000000004 */
[----:B------:R-:W-:Y:S01]  /*0e90*/  IMAD.MOV.U32 R8, RZ, RZ, 0x3c0885e4 ;  /* 0x3c0885e4ff087424 */ /* 0x000fe200078e00ff */
[----:B------:R-:W-:Y:S02]  /*0ea0*/  LOP3.LUT P1, RZ, R22, 0x2, RZ, 0xc0, !PT ;  /* 0x0000000216ff7812 */ /* 0x000fe4000782c0ff */
[----:B------:R-:W-:-:S02]  /*0eb0*/  FSEL R2, R2, 1, !P0 ;  /* 0x3f80000002027808 */ /* 0x000fc40004000000 */
[----:B------:R-:W-:Y:S02]  /*0ec0*/  FSEL R4, R4, -0.00019574658654164522886, P0 ;  /* 0xb94d415304047808 */ /* 0x000fe40000000000 */
[----:B------:R-:W-:Y:S01]  /*0ed0*/  FSEL R8, R8, 0.041666727513074874878, !P0 ;  /* 0x3d2aaabb08087808 */ /* 0x000fe20004000000 */
[----:B------:R-:W-:Y:S01]  /*0ee0*/  FFMA R31, R5, R2, RZ ;  /* 0x00000002051f7223 */ /* 0x000fe200000000ff */
[----:B------:R-:W-:Y:S02]  /*0ef0*/  FSEL R3, -R3, -0.4999999701976776123, !P0 ;  /* 0xbeffffff03037808 */ /* 0x000fe40004000100 */
[----:B------:R-:W-:Y:S01]  /*0f00*/  FSETP.GE.AND P0, PT, |R25|, 105615, PT ;  /* 0x47ce47801900780b */ /* 0x000fe20003f06200 */
[----:B------:R-:W-:-:S04]  /*0f10*/  FFMA R4, R5, R4, R8 ;  /* 0x0000000405047223 */ /* 0x000fc80000000008 */
[----:B------:R-:W-:-:S04]  /*0f20*/  FFMA R3, R5, R4, R3 ;  /* 0x0000000405037223 */ /* 0x000fc80000000003 */
[----:B------:R-:W-:-:S04]  /*0f30*/  FFMA R31, R31, R3, R2 ;  /* 0x000000031f1f7223 */ /* 0x000fc80000000002 */
[----:B------:R-:W-:Y:S01]  /*0f40*/  @P1 FADD R31, RZ, -R31 ;  /* 0x8000001fff1f1221 */ /* 0x000fe20000000000 */
[----:B------:R-:W-:Y:S06]  /*0f50*/  @!P0 BRA `(.L_x_16) ;  /* 0x0000000000d48947 */ /* 0x000fec0003800000 */
[----:B------:R-:W-:-:S13]  /*0f60*/  FSETP.NEU.AND P0, PT, |R25|, +INF , PT ;  /* 0x7f8000001900780b */ /* 0x000fda0003f0d200 */
[----:B------:R-:W-:Y:S01]  /*0f70*/  @!P0 FMUL R24, RZ, R25 ;  /* 0x00000019ff188220 */ /* 0x000fe20000400000 */
[----:B------:R-:W-:Y:S01]  /*0f80*/  @!P0 IMAD.MOV.U32 R26, RZ, RZ, RZ ;  /* 0x000000ffff1a8224 */ /* 0x000fe200078e00ff */
[----:B------:R-:W-:Y:S06]  /*0f90*/  @!P0 BRA `(.L_x_16) ;  /* 0x0000000000c48947 */ /* 0x000fec0003800000 */
[----:B------:R-:W-:Y:S01]  /*0fa0*/  IMAD.SHL.U32 R2, R25, 0x100, RZ ;  /* 0x0000010019027824 */ /* 0x000fe200078e00ff */
[----:B------:R-:W-:Y:S01]  /*0fb0*/  MOV R8, RZ ;  /* 0x000000ff00087202 */ /* 0x000fe20000000f00 */
[----:B------:R-:W-:Y:S01]  /*0fc0*/  IMAD.MOV.U32 R22, RZ, RZ, RZ ;  /* 0x000000ffff167224 */ /* 0x000fe200078e00ff */
[----:B------:R-:W-:Y:S02]  /*0fd0*/  UMOV UR4, URZ ;  /* 0x000000ff00047c82 */ /* 0x000fe40008000000 */
[----:B------:R-:W-:-:S07]  /*0fe0*/  LOP3.LUT R29, R2, 0x80000000, RZ, 0xfc, !PT ;  /* 0x80000000021d7812 */ /* 0x000fce00078efcff */
.L_x_17:
[----:B0-----:R-:W0:Y:S01]  /*0ff0*/  LDC.64 R2, c[0x4][0x10] ;  /* 0x01000400ff027b82 */ /* 0x001e220000000a00 */
[----:B------:R-:W-:Y:S02]  /*1000*/  R2UR UR6, R10 ;  /* 0x000000000a0672ca */ /* 0x000fe400000e0000 */
[----:B------:R-:W-:Y:S01]  /*1010*/  R2UR UR7, R11 ;  /* 0x000000000b0772ca */ /* 0x000fe200000e0000 */
[----:B0-----:R-:W-:-:S12]  /*1020*/  IMAD.WIDE.U32 R2, R22, 0x4, R2 ;  /* 0x0000000416027825 */ /* 0x001fd800078e0002 */
[----:B------:R-:W2:Y:S01]  /*1030*/  LDG.E.CONSTANT R2, desc[UR6][R2.64] ;  /* 0x0000000602027981 */ /* 0x000ea2000c1e9900 */
[C---:B------:R-:W-:Y:S01]  /*1040*/  IMAD R23, R22.reuse, 0x4, R1 ;  /* 0x0000000416177824 */ /* 0x040fe200078e0201 */
[----:B------:R-:W-:-:S04]  /*1050*/  IADD3 R22, PT, PT, R22, 0x1, RZ ;  /* 0x0000000116167810 */ /* 0x000fc80007ffe0ff */
[----:B------:R-:W-:Y:S01]  /*1060*/  ISETP.NE.AND P0, PT, R22, 0x6, PT ;  /* 0x000000061600780c */ /* 0x000fe20003f05270 */
[----:B--2---:R-:W-:-:S03]  /*1070*/  IMAD.WIDE.U32 R4, R2, R29, RZ ;  /* 0x0000001d02047225 */ /* 0x004fc600078e00ff */
[----:B------:R-:W-:-:S04]  /*1080*/  IADD3 R4, P1, PT, R4, R8, RZ ;  /* 0x0000000804047210 */ /* 0x000fc80007f3e0ff */
[----:B------:R-:W-:Y:S01]  /*1090*/  IADD3.X R8, PT, PT, R5, UR4, RZ, P1, !PT ;  /* 0x0000000405087c10 */ /* 0x000fe20008ffe4ff */
[----:B------:R0:W-:Y:S04]  /*10a0*/  STL [R23], R4 ;  /* 0x0000000417007387 */ /* 0x0001e80000100800 */
[----:B------:R-:W-:Y:S05]  /*10b0*/  @P0 BRA `(.L_x_17) ;  /* 0xfffffffc00cc0947 */ /* 0x000fea000383ffff */
        /* <DEDUP_REMOVED lines=9> */
[----:B0-----:R-:W3:Y:S01]  /*1150*/  @P0 LDL R4, [R24+0x10] ;  /* 0x0000100018040983 */ /* 0x001ee20000100800 */
[----:B------:R-:W-:Y:S01]  /*1160*/  LOP3.LUT R5, R5, 0x1f, RZ, 0xc0, !PT ;  /* 0x0000001f05057812 */ /* 0x000fe200078ec0ff */
[----:B------:R-:W-:Y:S01]  /*1170*/  UMOV UR4, 0x54442d19 ;  /* 0x54442d1900047882 */ /* 0x000fe20000000000 */
[----:B------:R-:W-:Y:S01]  /*1180*/  UMOV UR5, 0x3bf921fb ;  /* 0x3bf921fb00057882 */ /* 0x000fe20000000000 */
[----:B------:R-:W-:-:S02]  /*1190*/  ISETP.GE.AND P1, PT, R25, RZ, PT ;  /* 0x000000ff1900720c */ /* 0x000fc40003f26270 */
[-C--:B--2---:R-:W-:Y:S02]  /*11a0*/  @P0 SHF.L.W.U32.HI R2, R3, R5.reuse, R2 ;  /* 0x0000000503020219 */ /* 0x084fe40000010e02 */
[----:B---3--:R-:W-:-:S04]  /*11b0*/  @P0 SHF.L.W.U32.HI R3, R4, R5, R3 ;  /* 0x0000000504030219 */ /* 0x008fc80000010e03 */
[C---:B------:R-:W-:Y:S01]  /*11c0*/  SHF.L.W.U32.HI R4, R3.reuse, 0x2, R2 ;  /* 0x0000000203047819 */ /* 0x040fe20000010e02 */
[----:B------:R-:W-:-:S03]  /*11d0*/  IMAD.SHL.U32 R3, R3, 0x4, RZ ;  /* 0x0000000403037824 */ /* 0x000fc600078e00ff */
[----:B------:R-:W-:Y:S02]  /*11e0*/  SHF.R.S32.HI R5, RZ, 0x1f, R4 ;  /* 0x0000001fff057819 */ /* 0x000fe40000011404 */
[----:B------:R-:W-:Y:S02]  /*11f0*/  LOP3.LUT R25, R4, R25, RZ, 0x3c, !PT ;  /* 0x0000001904197212 */ /* 0x000fe400078e3cff */
[C---:B------:R-:W-:Y:S02]  /*1200*/  LOP3.LUT R22, R5.reuse, R3, RZ, 0x3c, !PT ;  /* 0x0000000305167212 */ /* 0x040fe400078e3cff */
[----:B------:R-:W-:Y:S02]  /*1210*/  LOP3.LUT R23, R5, R4, RZ, 0x3c, !PT ;  /* 0x0000000405177212 */ /* 0x000fe400078e3cff */
[----:B------:R-:W-:Y:S02]  /*1220*/  SHF.R.U32.HI R3, RZ, 0x1e, R2 ;  /* 0x0000001eff037819 */ /* 0x000fe40000011602 */
[----:B------:R-:W-:-:S02]  /*1230*/  ISETP.GE.AND P0, PT, R25, RZ, PT ;  /* 0x000000ff1900720c */ /* 0x000fc40003f06270 */
[----:B------:R-:W0:Y:S01]  /*1240*/  I2F.F64.S64 R22, R22 ;  /* 0x0000001600167312 */ /* 0x000e220000301c00 */
[----:B------:R-:W-:-:S04]  /*1250*/  LEA.HI R26, R4, R3, RZ, 0x1 ;  /* 0x00000003041a7211 */ /* 0x000fc800078f08ff */
[----:B------:R-:W-:-:S05]  /*1260*/  IADD3 R2, PT, PT, -R26, RZ, RZ ;  /* 0x000000ff1a027210 */ /* 0x000fca0007ffe1ff */
[----:B------:R-:W-:Y:S01]  /*1270*/  @!P1 IMAD.MOV.U32 R26, RZ, RZ, R2 ;  /* 0x000000ffff1a9224 */ /* 0x000fe200078e0002 */
[----:B0-----:R-:W-:-:S10]  /*1280*/  DMUL R28, R22, UR4 ;  /* 0x00000004161c7c28 */ /* 0x001fd40008000000 */
[----:B------:R-:W0:Y:S02]  /*1290*/  F2F.F32.F64 R28, R28 ;  /* 0x0000001c001c7310 */ /* 0x000e240000301000 */
[----:B01----:R-:W-:-:S07]  /*12a0*/  FSEL R24, -R28, R28, !P0 ;  /* 0x0000001c1c187208 */ /* 0x003fce0004000100 */
.L_x_16:
[----:B------:R-:W-:Y:S05]  /*12b0*/  BSYNC.RECONVERGENT B1 ;  /* 0x0000000000017941 */ /* 0x000fea0003800200 */
.L_x_15:
[----:B------:R-:W0:Y:S01]  /*12c0*/  MUFU.RCP R2, R27 ;  /* 0x0000001b00027308 */ /* 0x000e220000001000 */
[----:B------:R-:W-:Y:S07]  /*12d0*/  BSSY.RECONVERGENT B3, `(.L_x_18) ;  /* 0x000000c000037945 */ /* 0x000fee0003800200 */
[----:B------:R-:W1:Y:S01]  /*12e0*/  FCHK P0, R0, R27 ;  /* 0x0000001b00007302 */ /* 0x000e620000000000 */
[----:B0-----:R-:W-:-:S04]  /*12f0*/  FFMA R3, -R27, R2, 1 ;  /* 0x3f8000001b037423 */ /* 0x001fc80000000102 */
[----:B------:R-:W-:-:S04]  /*1300*/  FFMA R3, R2, R3, R2 ;  /* 0x0000000302037223 */ /* 0x000fc80000000002 */
[----:B------:R-:W-:-:S04]  /*1310*/  FFMA R2, R0, R3, RZ ;  /* 0x0000000300027223 */ /* 0x000fc800000000ff */
[----:B------:R-:W-:-:S04]  /*1320*/  FFMA R4, -R27, R2, R0 ;  /* 0x000000021b047223 */ /* 0x000fc80000000100 */
[----:B------:R-:W-:Y:S01]  /*1330*/  FFMA R3, R3, R4, R2 ;  /* 0x0000000403037223 */ /* 0x000fe20000000002 */
[----:B-1----:R-:W-:Y:S06]  /*1340*/  @!P0 BRA `(.L_x_19) ;  /* 0x0000000000108947 */ /* 0x002fec0003800000 */
[----:B------:R-:W-:Y:S01]  /*1350*/  IMAD.MOV.U32 R4, RZ, RZ, R27 ;  /* 0x000000ffff047224 */ /* 0x000fe200078e001b */
[----:B------:R-:W-:Y:S02]  /*1360*/  MOV R3, R0 ;  /* 0x0000000000037202 */ /* 0x000fe40000000f00 */
[----:B------:R-:W-:-:S07]  /*1370*/  MOV R34, 0x1390 ;  /* 0x0000139000227802 */ /* 0x000fce0000000f00 */
[----:B------:R-:W-:Y:S05]  /*1380*/  CALL.REL.NOINC `($__internal_2_$__cuda_sm3x_div_rn_noftz_f32_slowpath) ;  /* 0x0000002000007944 */ /* 0x000fea0003c00000 */
.L_x_19:
[----:B------:R-:W-:Y:S05]  /*1390*/  BSYNC.RECONVERGENT B3 ;  /* 0x0000000000037941 */ /* 0x000fea0003800200 */
.L_x_18:
[----:B------:R-:W-:Y:S02]  /*13a0*/  IMAD.MOV.U32 R2, RZ, RZ, 0x37cbac00 ;  /* 0x37cbac00ff027424 */ /* 0x000fe400078e00ff */
[----:B------:R-:W-:Y:S01]  /*13b0*/  FMUL R5, R24, R24 ;  /* 0x0000001818057220 */ /* 0x000fe20000400000 */
[----:B------:R-:W-:Y:S01]  /*13c0*/  LOP3.LUT R4, R26, 0x1, RZ, 0xc0, !PT ;  /* 0x000000011a047812 */ /* 0x000fe200078ec0ff */
[----:B------:R-:W-:Y:S02]  /*13d0*/  HFMA2 R25, -RZ, RZ, 1.541015625, -0.052001953125 ;  /* 0x3e2aaaa8ff197431 */ /* 0x000fe400000001ff */
[----:B------:R-:W-:Y:S02]  /*13e0*/  IMAD.MOV.U32 R8, RZ, RZ, 0x3c0885e4 ;  /* 0x3c0885e4ff087424 */ /* 0x000fe400078e00ff */
[----:B------:R-:W-:Y:S01]  /*13f0*/  FFMA R2, R5, R2, -0.0013887860113754868507 ;  /* 0xbab607ed05027423 */ /* 0x000fe20000000002 */
[----:B------:R-:W-:Y:S01]  /*1400*/  ISETP.NE.U32.AND P0, PT, R4, 0x1, PT ;  /* 0x000000010400780c */ /* 0x000fe20003f05070 */
[----:B------:R-:W-:Y:S01]  /*1410*/  BSSY.RECONVERGENT B3, `(.L_x_20) ;  /* 0x0000177000037945 */ /* 0x000fe20003800200 */
[----:B------:R-:W-:Y:S01]  /*1420*/  LOP3.LUT P1, RZ, R26, 0x2, RZ, 0xc0, !PT ;  /* 0x000000021aff7812 */ /* 0x000fe2000782c0ff */
[----:B------:R-:W-:Y:S01]  /*1430*/  FMUL R22, R12, R3 ;  /* 0x000000030c167220 */ /* 0x000fe20000400000 */
[----:B------:R-:W-:-:S02]  /*1440*/  FSEL R4, R2, -0.00019574658654164522886, !P0 ;  /* 0xb94d415302047808 */ /* 0x000fc40004000000 */
[----:B------:R-:W-:Y:S02]  /*1450*/  CS2R R26, SRZ ;  /* 0x00000000001a7805 */ /* 0x000fe4000001ff00 */
[----:B------:R-:W-:Y:S02]  /*1460*/  FSEL R8, R8, 0.041666727513074874878, P0 ;  /* 0x3d2aaabb08087808 */ /* 0x000fe40000000000 */
[----:B------:R-:W-:Y:S01]  /*1470*/  FSEL R2, R24, 1, P0 ;  /* 0x3f80000018027808 */ /* 0x000fe20000000000 */
[----:B------:R-:W-:Y:S01]  /*1480*/  VIADD R24, R15, 0x165 ;  /* 0x000001650f187836 */ /* 0x000fe20000000000 */
[----:B------:R-:W-:Y:S01]  /*1490*/  FSEL R25, -R25, -0.4999999701976776123, P0 ;  /* 0xbeffffff19197808 */ /* 0x000fe20000000100 */
[C---:B------:R-:W-:Y:S02]  /*14a0*/  FFMA R4, R5.reuse, R4, R8 ;  /* 0x0000000405047223 */ /* 0x040fe40000000008 */
[C---:B------:R-:W-:Y:S02]  /*14b0*/  FFMA R23, R5.reuse, R2, RZ ;  /* 0x0000000205177223 */ /* 0x040fe400000000ff */
[----:B------:R-:W-:Y:S01]  /*14c0*/  FFMA R4, R5, R4, R25 ;  /* 0x0000000405047223 */ /* 0x000fe20000000019 */
[----:B------:R-:W-:-:S03]  /*14d0*/  IMAD.MOV.U32 R25, RZ, RZ, RZ ;  /* 0x000000ffff197224 */ /* 0x000fc600078e00ff */
[----:B------:R-:W-:Y:S01]  /*14e0*/  FFMA R23, R23, R4, R2 ;  /* 0x0000000417177223 */ /* 0x000fe20000000002 */
[----:B------:R-:W-:-:S03]  /*14f0*/  FMUL R2, R9, R3 ;  /* 0x0000000309027220 */ /* 0x000fc60000400000 */
[----:B------:R-:W-:Y:S01]  /*1500*/  @P1 FADD R23, RZ, -R23 ;  /* 0x80000017ff171221 */ /* 0x000fe20000000000 */
[----:B------:R-:W-:-:S03]  /*1510*/  FMUL R31, R31, R2 ;  /* 0x000000021f1f7220 */ /* 0x000fc60000400000 */
[----:B------:R-:W-:-:S07]  /*1520*/  FMUL R23, R2, R23 ;  /* 0x0000001702177220 */ /* 0x000fce0000400000 */
.L_x_47:
[----:B------:R-:W-:Y:S01]  /*1530*/  MOV R2, 0x3bb60b61 ;  /* 0x3bb60b6100027802 */ /* 0x000fe20000000f00 */
[----:B------:R-:W-:Y:S01]  /*1540*/  IMAD.MOV.U32 R3, RZ, RZ, 0x43340000 ;  /* 0x43340000ff037424 */ /* 0x000fe200078e00ff */
[----:B------:R-:W-:Y:S01]  /*1550*/  BSSY.RECONVERGENT B4, `(.L_x_21) ;  /* 0x0000012000047945 */ /* 0x000fe20003800200 */
[----:B------:R-:W-:Y:S01]  /*1560*/  VIADD R8, R15, 0x3 ;  /* 0x000000030f087836 */ /* 0x000fe20000000000 */
[----:B------:R-:W-:Y:S01]  /*1570*/  MOV R28, R31 ;  /* 0x0000001f001c7202 */ /* 0x000fe20000000f00 */
[----:B------:R-:W-:Y:S01]  /*1580*/  FFMA R5, R2, -R3, 1 ;  /* 0x3f80000002057423 */ /* 0x000fe20000000803 */
[----:B------:R-:W-:Y:S02]  /*1590*/  IMAD.MOV.U32 R29, RZ, RZ, R15 ;  /* 0x000000ffff1d7224 */ /* 0x000fe400078e000f */
[----:B------:R-:W-:Y:S01]  /*15a0*/  I2FP.F32.S32 R3, R8 ;  /* 0x0000000800037245 */ /* 0x000fe20000201400 */
[----:B------:R-:W-:-:S04]  /*15b0*/  FFMA R2, R5, R2, 0.0055555556900799274445 ;  /* 0x3bb60b6105027423 */ /* 0x000fc80000000002 */
[----:B------:R-:W-:-:S04]  /*15c0*/  FMUL R12, R3, 3.1415927410125732422 ;  /* 0x40490fdb030c7820 */ /* 0x000fc80000400000 */
[----:B------:R-:W0:Y:S01]  /*15d0*/  FCHK P0, R12, 180 ;  /* 0x433400000c007902 */ /* 0x000e220000000000 */
[----:B------:R-:W-:-:S04]  /*15e0*/  FFMA R3, R2, R12, RZ ;  /* 0x0000000c02037223 */ /* 0x000fc800000000ff */
[----:B------:R-:W-:-:S04]  /*15f0*/  FFMA R4, R3, -180, R12 ;  /* 0xc334000003047823 */ /* 0x000fc8000000000c */
[----:B------:R-:W-:Y:S01]  /*1600*/  FFMA R31, R2, R4, R3 ;  /* 0x00000004021f7223 */ /* 0x000fe20000000003 */
[----:B0-----:R-:W-:Y:S06]  /*1610*/  @!P0 BRA `(.L_x_22) ;  /* 0x0000000000148947 */ /* 0x001fec0003800000 */
[----:B------:R-:W-:Y:S01]  /*1620*/  IMAD.MOV.U32 R3, RZ, RZ, R12 ;  /* 0x000000ffff037224 */ /* 0x000fe200078e000c */
[----:B------:R-:W-:Y:S02]  /*1630*/  MOV R4, 0x43340000 ;  /* 0x4334000000047802 */ /* 0x000fe40000000f00 */
[----:B------:R-:W-:-:S07]  /*1640*/  MOV R34, 0x1660 ;  /* 0x0000166000227802 */ /* 0x000fce0000000f00 */
[----:B------:R-:W-:Y:S05]  /*1650*/  CALL.REL.NOINC `($__internal_2_$__cuda_sm3x_div_rn_noftz_f32_slowpath) ;  /* 0x0000001c004c7944 */ /* 0x000fea0003c00000 */
[----:B------:R-:W-:-:S07]  /*1660*/  IMAD.MOV.U32 R31, RZ, RZ, R3 ;  /* 0x000000ffff1f7224 */ /* 0x000fce00078e0003 */
.L_x_22:
[----:B------:R-:W-:Y:S05]  /*1670*/  BSYNC.RECONVERGENT B4 ;  /* 0x0000000000047941 */ /* 0x000fea0003800200 */
.L_x_21:
[----:B------:R-:W-:Y:S01]  /*1680*/  SHF.L.U32 R2, R8, 0x1, RZ ;  /* 0x0000000108027819 */ /* 0x000fe200000006ff */
[----:B------:R-:W-:Y:S01]  /*1690*/  FMUL.RZ R30, R31, 0.15915493667125701904 ;  /* 0x3e22f9831f1e7820 */ /* 0x000fe2000040c000 */
[----:B------:R-:W-:Y:S01]  /*16a0*/  IMAD.MOV.U32 R3, RZ, RZ, 0x3bb60b61 ;  /* 0x3bb60b61ff037424 */ /* 0x000fe200078e00ff */
[----:B------:R-:W-:Y:S01]  /*16b0*/  BSSY.RECONVERGENT B4, `(.L_x_23) ;  /* 0x0000013000047945 */ /* 0x000fe20003800200 */
[----:B------:R-:W-:Y:S01]  /*16c0*/  I2FP.F32.S32 R2, R2 ;  /* 0x0000000200027245 */ /* 0x000fe20000201400 */
[----:B------:R-:W-:Y:S02]  /*16d0*/  IMAD.MOV.U32 R4, RZ, RZ, 0x43340000 ;  /* 0x43340000ff047424 */ /* 0x000fe400078e00ff */
[----:B------:R-:W0:Y:S02]  /*16e0*/  MUFU.SIN R30, R30 ;  /* 0x0000001e001e7308 */ /* 0x000e240000000400 */
[----:B------:R-:W-:Y:S01]  /*16f0*/  FMUL R12, R2, 3.1415927410125732422 ;  /* 0x40490fdb020c7820 */ /* 0x000fe20000400000 */
[----:B------:R-:W-:-:S04]  /*1700*/  FFMA R4, R3, -R4, 1 ;  /* 0x3f80000003047423 */ /* 0x000fc80000000804 */
[----:B------:R-:W-:Y:S01]  /*1710*/  FFMA R2, R4, R3, 0.0055555556900799274445 ;  /* 0x3bb60b6104027423 */ /* 0x000fe20000000003 */
[----:B------:R-:W1:Y:S03]  /*1720*/  FCHK P0, R12, 180 ;  /* 0x433400000c007902 */ /* 0x000e660000000000 */
[----:B------:R-:W-:-:S04]  /*1730*/  FFMA R3, R2, R12, RZ ;  /* 0x0000000c02037223 */ /* 0x000fc800000000ff */
[----:B------:R-:W-:Y:S01]  /*1740*/  FFMA R5, R3, -180, R12 ;  /* 0xc334000003057823 */ /* 0x000fe2000000000c */
[----:B0-----:R-:W-:-:S03]  /*1750*/  FMUL R4, R17, R30 ;  /* 0x0000001e11047220 */ /* 0x001fc60000400000 */
[----:B------:R-:W-:Y:S01]  /*1760*/  FFMA R2, R2, R5, R3 ;  /* 0x0000000502027223 */ /* 0x000fe20000000003 */
[----:B------:R-:W-:Y:S01]  /*1770*/  FFMA R33, R31, R16, R4 ;  /* 0x000000101f217223 */ /* 0x000fe20000000004 */
[----:B-1----:R-:W-:Y:S06]  /*1780*/  @!P0 BRA `(.L_x_24) ;  /* 0x0000000000148947 */ /* 0x002fec0003800000 */
[----:B------:R-:W-:Y:S02]  /*1790*/  HFMA2 R4, -RZ, RZ, 3.6015625, 0 ;  /* 0x43340000ff047431 */ /* 0x000fe400000001ff */
[----:B------:R-:W-:Y:S01]  /*17a0*/  IMAD.MOV.U32 R3, RZ, RZ, R12 ;  /* 0x000000ffff037224 */ /* 0x000fe200078e000c */
[----:B------:R-:W-:-:S07]  /*17b0*/  MOV R34, 0x17d0 ;  /* 0x000017d000227802 */ /* 0x000fce0000000f00 */
[----:B------:R-:W-:Y:S05]  /*17c0*/  CALL.REL.NOINC `($__internal_2_$__cuda_sm3x_div_rn_noftz_f32_slowpath) ;  /* 0x0000001800f07944 */ /* 0x000fea0003c00000 */
[----:B------:R-:W-:-:S07]  /*17d0*/  IMAD.MOV.U32 R2, RZ, RZ, R3 ;  /* 0x000000ffff027224 */ /* 0x000fce00078e0003 */
.L_x_24:
[----:B------:R-:W-:Y:S05]  /*17e0*/  BSYNC.RECONVERGENT B4 ;  /* 0x0000000000047941 */ /* 0x000fea0003800200 */
.L_x_23:
[----:B------:R-:W-:Y:S02]  /*17f0*/  IMAD.MOV.U32 R4, RZ, RZ, 0x3 ;  /* 0x00000003ff047424 */ /* 0x000fe400078e00ff */
[----:B------:R-:W-:Y:S01]  /*1800*/  FMUL.RZ R3, R2, 0.15915493667125701904 ;  /* 0x3e22f98302037820 */ /* 0x000fe2000040c000 */
[----:B------:R-:W-:Y:S01]  /*1810*/  IMAD.MOV.U32 R5, RZ, RZ, 0x43340000 ;  /* 0x43340000ff057424 */ /* 0x000fe200078e00ff */
[----:B------:R-:W-:Y:S01]  /*1820*/  BSSY.RECONVERGENT B4, `(.L_x_25) ;  /* 0x0000013000047945 */ /* 0x000fe20003800200 */
[----:B------:R-:W-:Y:S01]  /*1830*/  IMAD R2, R15, R4, 0x9 ;  /* 0x000000090f027424 */ /* 0x000fe200078e0204 */
[----:B------:R-:W-:Y:S02]  /*1840*/  MOV R4, 0x3bb60b61 ;  /* 0x3bb60b6100047802 */ /* 0x000fe40000000f00 */
[----:B------:R-:W0:Y:S02]  /*1850*/  MUFU.SIN R3, R3 ;  /* 0x0000000300037308 */ /* 0x000e240000000400 */
[----:B------:R-:W-:Y:S01]  /*1860*/  I2FP.F32.S32 R2, R2 ;  /* 0x0000000200027245 */ /* 0x000fe20000201400 */
[----:B------:R-:W-:-:S04]  /*1870*/  FFMA R5, R4, -R5, 1 ;  /* 0x3f80000004057423 */ /* 0x000fc80000000805 */
[----:B------:R-:W-:Y:S01]  /*1880*/  FMUL R12, R2, 3.1415927410125732422 ;  /* 0x40490fdb020c7820 */ /* 0x000fe20000400000 */
[----:B------:R-:W-:-:S03]  /*1890*/  FFMA R2, R5, R4, 0.0055555556900799274445 ;  /* 0x3bb60b6105027423 */ /* 0x000fc60000000004 */
[----:B------:R-:W1:Y:S01]  /*18a0*/  FCHK P0, R12, 180 ;  /* 0x433400000c007902 */ /* 0x000e620000000000 */
[----:B------:R-:W-:-:S04]  /*18b0*/  FFMA R5, R2, R12, RZ ;  /* 0x0000000c02057223 */ /* 0x000fc800000000ff */
[----:B------:R-:W-:Y:S01]  /*18c0*/  FFMA R4, R5, -180, R12 ;  /* 0xc334000005047823 */ /* 0x000fe2000000000c */
[----:B0-----:R-:W-:-:S03]  /*18d0*/  FFMA R33, R18, R3, R33 ;  /* 0x0000000312217223 */ /* 0x001fc60000000021 */
[----:B------:R-:W-:Y:S01]  /*18e0*/  FFMA R2, R2, R4, R5 ;  /* 0x0000000402027223 */ /* 0x000fe20000000005 */
[----:B-1----:R-:W-:Y:S06]  /*18f0*/  @!P0 BRA `(.L_x_26) ;  /* 0x0000000000148947 */ /* 0x002fec0003800000 */
[----:B------:R-:W-:Y:S02]  /*1900*/  HFMA2 R4, -RZ, RZ, 3.6015625, 0 ;  /* 0x43340000ff047431 */ /* 0x000fe400000001ff */
[----:B------:R-:W-:Y:S01]  /*1910*/  IMAD.MOV.U32 R3, RZ, RZ, R12 ;  /* 0x000000ffff037224 */ /* 0x000fe200078e000c */
[----:B------:R-:W-:-:S07]  /*1920*/  MOV R34, 0x1940 ;  /* 0x0000194000227802 */ /* 0x000fce0000000f00 */
[----:B------:R-:W-:Y:S05]  /*1930*/  CALL.REL.NOINC `($__internal_2_$__cuda_sm3x_div_rn_noftz_f32_slowpath) ;  /* 0x0000001800947944 */ /* 0x000fea0003c00000 */
[----:B------:R-:W-:-:S07]  /*1940*/  IMAD.MOV.U32 R2, RZ, RZ, R3 ;  /* 0x000000ffff027224 */ /* 0x000fce00078e0003 */
.L_x_26:
[----:B------:R-:W-:Y:S05]  /*1950*/  BSYNC.RECONVERGENT B4 ;  /* 0x0000000000047941 */ /* 0x000fea0003800200 */
.L_x_25:
[----:B------:R-:W-:Y:S01]  /*1960*/  FMUL.RZ R5, R2, 0.15915493667125701904 ;  /* 0x3e22f98302057820 */ /* 0x000fe2000040c000 */
[----:B------:R-:W-:Y:S01]  /*1970*/  IMAD.SHL.U32 R2, R8, 0x4, RZ ;  /* 0x0000000408027824 */ /* 0x000fe200078e00ff */
[----:B------:R-:W-:Y:S01]  /*1980*/  MOV R3, 0x3bb60b61 ;  /* 0x3bb60b6100037802 */ /* 0x000fe20000000f00 */
[----:B------:R-:W-:Y:S01]  /*1990*/  IMAD.MOV.U32 R4, RZ, RZ, 0x43340000 ;  /* 0x43340000ff047424 */ /* 0x000fe200078e00ff */
[----:B------:R-:W0:Y:S01]  /*19a0*/  MUFU.SIN R8, R5 ;  /* 0x0000000500087308 */ /* 0x000e220000000400 */
[----:B------:R-:W-:Y:S01]  /*19b0*/  BSSY.RECONVERGENT B4, `(.L_x_27) ;  /* 0x0000010000047945 */ /* 0x000fe20003800200 */
        /* <DEDUP_REMOVED lines=10> */
[----:B------:R-:W-:Y:S01]  /*1a60*/  MOV R3, R12 ;  /* 0x0000000c00037202 */ /* 0x000fe20000000f00 */
[----:B------:R-:W-:Y:S01]  /*1a70*/  IMAD.MOV.U32 R4, RZ, RZ, 0x43340000 ;  /* 0x43340000ff047424 */ /* 0x000fe200078e00ff */
[----:B------:R-:W-:-:S07]  /*1a80*/  MOV R34, 0x1aa0 ;  /* 0x00001aa000227802 */ /* 0x000fce0000000f00 */
[----:B------:R-:W-:Y:S05]  /*1a90*/  CALL.REL.NOINC `($__internal_2_$__cuda_sm3x_div_rn_noftz_f32_slowpath) ;  /* 0x00000018003c7944 */ /* 0x000fea0003c00000 */
[----:B------:R-:W-:-:S07]  /*1aa0*/  MOV R2, R3 ;  /* 0x0000000300027202 */ /* 0x000fce0000000f00 */
.L_x_28:
[----:B------:R-:W-:Y:S05]  /*1ab0*/  BSYNC.RECONVERGENT B4 ;  /* 0x0000000000047941 */ /* 0x000fea0003800200 */
.L_x_27:
[----:B------:R-:W-:Y:S01]  /*1ac0*/  FMUL.RZ R32, R31, 0.15915493667125701904 ;  /* 0x3e22f9831f207820 */ /* 0x000fe2000040c000 */
[----:B------:R-:W-:Y:S01]  /*1ad0*/  FMUL.RZ R12, R2, 0.15915493667125701904 ;  /* 0x3e22f983020c7820 */ /* 0x000fe2000040c000 */
[----:B------:R-:W-:Y:S02]  /*1ae0*/  BSSY.RECONVERGENT B4, `(.L_x_29) ;  /* 0x0000013000047945 */ /* 0x000fe40003800200 */
[----:B------:R-:W0:Y:S08]  /*1af0*/  MUFU.COS R4, R32 ;  /* 0x0000002000047308 */ /* 0x000e300000000000 */
[----:B------:R-:W-:Y:S01]  /*1b00*/  MUFU.SIN R2, R12 ;  /* 0x0000000c00027308 */ /* 0x000fe20000000400 */
[----:B0-----:R-:W-:-:S07]  /*1b10*/  FADD R31, R13, -R4 ;  /* 0x800000040d1f7221 */ /* 0x001fce0000000000 */
[----:B------:R-:W0:Y:S08]  /*1b20*/  MUFU.RCP R3, R31 ;  /* 0x0000001f00037308 */ /* 0x000e300000001000 */
[----:B------:R-:W1:Y:S01]  /*1b30*/  FCHK P0, R0, R31 ;  /* 0x0000001f00007302 */ /* 0x000e620000000000 */
[----:B0-----:R-:W-:-:S04]  /*1b40*/  FFMA R4, -R31, R3, 1 ;  /* 0x3f8000001f047423 */ /* 0x001fc80000000103 */
[----:B------:R-:W-:Y:S01]  /*1b50*/  FFMA R5, R3, R4, R3 ;  /* 0x0000000403057223 */ /* 0x000fe20000000003 */
[----:B------:R-:W-:-:S03]  /*1b60*/  FFMA R3, R21, R2, R8 ;  /* 0x0000000215037223 */ /* 0x000fc60000000008 */
[----:B------:R-:W-:Y:S01]  /*1b70*/  FFMA R34, R0, R5, RZ ;  /* 0x0000000500227223 */ /* 0x000fe200000000ff */
[----:B------:R-:W-:-:S03]  /*1b80*/  FADD R32, R14, R3 ;  /* 0x000000030e207221 */ /* 0x000fc60000000000 */
[----:B------:R-:W-:-:S04]  /*1b90*/  FFMA R2, -R31, R34, R0 ;  /* 0x000000221f027223 */ /* 0x000fc80000000100 */
[----:B------:R-:W-:Y:S01]  /*1ba0*/  FFMA R34, R5, R2, R34 ;  /* 0x0000000205227223 */ /* 0x000fe20000000022 */
[----:B-1----:R-:W-:Y:S06]  /*1bb0*/  @!P0 BRA `(.L_x_30) ;  /* 0x0000000000148947 */ /* 0x002fec0003800000 */
[----:B------:R-:W-:Y:S01]  /*1bc0*/  IMAD.MOV.U32 R4, RZ, RZ, R31 ;  /* 0x000000ffff047224 */ /* 0x000fe200078e001f */
[----:B------:R-:W-:Y:S02]  /*1bd0*/  MOV R3, R0 ;  /* 0x0000000000037202 */ /* 0x000fe40000000f00 */
[----:B------:R-:W-:-:S07]  /*1be0*/  MOV R34, 0x1c00 ;  /* 0x00001c0000227802 */ /* 0x000fce0000000f00 */
[----:B------:R-:W-:Y:S05]  /*1bf0*/  CALL.REL.NOINC `($__internal_2_$__cuda_sm3x_div_rn_noftz_f32_slowpath) ;  /* 0x0000001400e47944 */ /* 0x000fea0003c00000 */
[----:B------:R-:W-:-:S07]  /*1c00*/  IMAD.MOV.U32 R34, RZ, RZ, R3 ;  /* 0x000000ffff227224 */ /* 0x000fce00078e0003 */
.L_x_30:
[----:B------:R-:W-:Y:S05]  /*1c10*/  BSYNC.RECONVERGENT B4 ;  /* 0x0000000000047941 */ /* 0x000fea0003800200 */
.L_x_29:
[C---:B------:R-:W-:Y:S01]  /*1c20*/  FMUL R2, R32.reuse, 0.63661974668502807617 ;  /* 0x3f22f98320027820 */ /* 0x040fe20000400000 */
[----:B------:R-:W-:Y:S01]  /*1c30*/  FSETP.GE.AND P0, PT, |R32|, 105615, PT ;  /* 0x47ce47802000780b */ /* 0x000fe20003f06200 */
[----:B------:R-:W-:Y:S02]  /*1c40*/  BSSY.RECONVERGENT B1, `(.L_x_31) ;  /* 0x0000042000017945 */ /* 0x000fe40003800200 */
[----:B------:R-:W0:Y:S02]  /*1c50*/  F2I.NTZ R8, R2 ;  /* 0x0000000200087305 */ /* 0x000e240000203100 */
[-C--:B0-----:R-:W-:Y:S02]  /*1c60*/  I2FP.F32.S32 R35, R8.reuse ;  /* 0x0000000800237245 */ /* 0x081fe40000201400 */
[----:B------:R-:W-:-:S03]  /*1c70*/  MOV R33, R8 ;  /* 0x0000000800217202 */ /* 0x000fc60000000f00 */
[----:B------:R-:W-:-:S04]  /*1c80*/  FFMA R4, R35, -1.5707962512969970703, R32 ;  /* 0xbfc90fda23047823 */ /* 0x000fc80000000020 */
[----:B------:R-:W-:-:S04]  /*1c90*/  FFMA R4, R35, -7.5497894158615963534e-08, R4 ;  /* 0xb3a2216823047823 */ /* 0x000fc80000000004 */
[----:B------:R-:W-:-:S04]  /*1ca0*/  FFMA R35, R35, -5.3903029534742383927e-15, R4 ;  /* 0xa7c234c523237823 */ /* 0x000fc80000000004 */
[----:B------:R-:W-:Y:S01]  /*1cb0*/  IMAD.MOV.U32 R3, RZ, RZ, R35 ;  /* 0x000000ffff037224 */ /* 0x000fe200078e0023 */
[----:B------:R-:W-:Y:S06]  /*1cc0*/  @!P0 BRA `(.L_x_32) ;  /* 0x0000000000e48947 */ /* 0x000fec0003800000 */
[----:B------:R-:W-:-:S13]  /*1cd0*/  FSETP.NEU.AND P1, PT, |R32|, +INF , PT ;  /* 0x7f8000002000780b */ /* 0x000fda0003f2d200 */
[----:B------:R-:W-:Y:S01]  /*1ce0*/  @!P1 FMUL R3, RZ, R32 ;  /* 0x00000020ff039220 */ /* 0x000fe20000400000 */
[----:B------:R-:W-:Y:S01]  /*1cf0*/  @!P1 MOV R8, RZ ;  /* 0x000000ff00089202 */ /* 0x000fe20000000f00 */
        /* <DEDUP_REMOVED lines=8> */
.L_x_33:
        /* <DEDUP_REMOVED lines=13> */
[----:B0-----:R-:W-:Y:S01]  /*1e50*/  IADD3 R2, PT, PT, R2, 0x4, RZ ;  /* 0x0000000402027810 */ /* 0x001fe20007ffe0ff */
        /* <DEDUP_REMOVED lines=19> */
[----:B------:R-:W-:-:S02]  /*1f90*/  SHF.R.S32.HI R8, RZ, 0x1f, R5 ;  /* 0x0000001fff087819 */ /* 0x000fc40000011405 */
[----:B------:R-:W-:Y:S02]  /*1fa0*/  SHF.R.U32.HI R4, RZ, 0x1e, R4 ;  /* 0x0000001eff047819 */ /* 0x000fe40000011604 */
[C---:B------:R-:W-:Y:S02]  /*1fb0*/  LOP3.LUT R2, R8.reuse, R3, RZ, 0x3c, !PT ;  /* 0x0000000308027212 */ /* 0x040fe400078e3cff */
[----:B------:R-:W-:Y:S02]  /*1fc0*/  LOP3.LUT R3, R8, R5, RZ, 0x3c, !PT ;  /* 0x0000000508037212 */ /* 0x000fe400078e3cff */
[C---:B------:R-:W-:Y:S02]  /*1fd0*/  LEA.HI R8, R5.reuse, R4, RZ, 0x1 ;  /* 0x0000000405087211 */ /* 0x040fe400078f08ff */
[----:B------:R-:W-:Y:S02]  /*1fe0*/  LOP3.LUT R5, R5, R32, RZ, 0x3c, !PT ;  /* 0x0000002005057212 */ /* 0x000fe400078e3cff */
[----:B------:R-:W1:Y:S01]  /*1ff0*/  I2F.F64.S64 R2, R2 ;  /* 0x0000000200027312 */ /* 0x000e620000301c00 */
[----:B------:R-:W-:Y:S01]  /*2000*/  IMAD.MOV R4, RZ, RZ, -R8 ;  /* 0x000000ffff047224 */ /* 0x000fe200078e0a08 */
[----:B------:R-:W-:-:S04]  /*2010*/  ISETP.GE.AND P2, PT, R5, RZ, PT ;  /* 0x000000ff0500720c */ /* 0x000fc80003f46270 */
[----:B------:R-:W-:Y:S01]  /*2020*/  @!P1 MOV R8, R4 ;  /* 0x0000000400089202 */ /* 0x000fe20000000f00 */
[----:B-1----:R-:W-:-:S10]  /*2030*/  DMUL R36, R2, UR4 ;  /* 0x0000000402247c28 */ /* 0x002fd40008000000 */
[----:B------:R-:W1:Y:S02]  /*2040*/  F2F.F32.F64 R36, R36 ;  /* 0x0000002400247310 */ /* 0x000e640000301000 */
[----:B01----:R-:W-:-:S07]  /*2050*/  FSEL R3, -R36, R36, !P2 ;  /* 0x0000002424037208 */ /* 0x003fce0005000100 */
.L_x_32:
[----:B------:R-:W-:Y:S05]  /*2060*/  BSYNC.RECONVERGENT B1 ;  /* 0x0000000000017941 */ /* 0x000fea0003800200 */
.L_x_31:
[----:B------:R-:W-:Y:S02]  /*2070*/  HFMA2 R12, -RZ, RZ, 0.487060546875, -0.0625 ;  /* 0x37cbac00ff0c7431 */ /* 0x000fe400000001ff */
[C---:B------:R-:W-:Y:S02]  /*2080*/  VIADD R2, R8.reuse, 0x1 ;  /* 0x0000000108027836 */ /* 0x040fe40000000000 */
[----:B------:R-:W-:Y:S01]  /*2090*/  FMUL R5, R3, R3 ;  /* 0x0000000303057220 */ /* 0x000fe20000400000 */
[----:B------:R-:W-:Y:S01]  /*20a0*/  LOP3.LUT R4, R8, 0x1, RZ, 0xc0, !PT ;  /* 0x0000000108047812 */ /* 0x000fe200078ec0ff */
[----:B------:R-:W-:Y:S01]  /*20b0*/  IMAD.MOV.U32 R36, RZ, RZ, 0x3c0885e4 ;  /* 0x3c0885e4ff247424 */ /* 0x000fe200078e00ff */
[----:B------:R-:W-:Y:S01]  /*20c0*/  MOV R37, 0x3e2aaaa8 ;  /* 0x3e2aaaa800257802 */ /* 0x000fe20000000f00 */
[----:B------:R-:W-:Y:S01]  /*20d0*/  FMUL R31, R9, R34 ;  /* 0x00000022091f7220 */ /* 0x000fe20000400000 */
[----:B------:R-:W-:Y:S01]  /*20e0*/  LOP3.LUT P2, RZ, R2, 0x2, RZ, 0xc0, !PT ;  /* 0x0000000202ff7812 */ /* 0x000fe2000784c0ff */
[----:B------:R-:W-:Y:S01]  /*20f0*/  BSSY.RECONVERGENT B1, `(.L_x_34) ;  /* 0x0000043000017945 */ /* 0x000fe20003800200 */
[----:B------:R-:W-:Y:S01]  /*2100*/  ISETP.NE.U32.AND P1, PT, R4, 0x1, PT ;  /* 0x000000010400780c */ /* 0x000fe20003f25070 */
[----:B------:R-:W-:-:S03]  /*2110*/  FFMA R2, R5, R12, -0.0013887860113754868507 ;  /* 0xbab607ed05027423 */ /* 0x000fc6000000000c */
[----:B------:R-:W-:Y:S02]  /*2120*/  FSEL R4, R36, 0.041666727513074874878, !P1 ;  /* 0x3d2aaabb24047808 */ /* 0x000fe40004800000 */
[----:B------:R-:W-:Y:S02]  /*2130*/  FSEL R2, R2, -0.00019574658654164522886, P1 ;  /* 0xb94d415302027808 */ /* 0x000fe40000800000 */
[----:B------:R-:W-:-:S03]  /*2140*/  FSEL R8, -R37, -0.4999999701976776123, !P1 ;  /* 0xbeffffff25087808 */ /* 0x000fc60004800100 */
[----:B------:R-:W-:Y:S01]  /*2150*/  FFMA R4, R5, R2, R4 ;  /* 0x0000000205047223 */ /* 0x000fe20000000004 */
[----:B------:R-:W-:-:S03]  /*2160*/  FSEL R2, R3, 1, !P1 ;  /* 0x3f80000003027808 */ /* 0x000fc60004800000 */
[C---:B------:R-:W-:Y:S02]  /*2170*/  FFMA R4, R5.reuse, R4, R8 ;  /* 0x0000000405047223 */ /* 0x040fe40000000008 */
[----:B------:R-:W-:-:S04]  /*2180*/  FFMA R5, R5, R2, RZ ;  /* 0x0000000205057223 */ /* 0x000fc800000000ff */
[----:B------:R-:W-:-:S04]  /*2190*/  FFMA R2, R5, R4, R2 ;  /* 0x0000000405027223 */ /* 0x000fc80000000002 */
[----:B------:R-:W-:-:S04]  /*21a0*/  @P2 FADD R2, RZ, -R2 ;  /* 0x80000002ff022221 */ /* 0x000fc80000000000 */
[----:B------:R-:W-:Y:S01]  /*21b0*/  FMUL R31, R2, R31 ;  /* 0x0000001f021f7220 */ /* 0x000fe20000400000 */
[----:B------:R-:W-:Y:S06]  /*21c0*/  @!P0 BRA `(.L_x_35) ;  /* 0x0000000000d48947 */ /* 0x000fec0003800000 */
[----:B------:R-:W-:-:S13]  /*21d0*/  FSETP.NEU.AND P0, PT, |R32|, +INF , PT ;  /* 0x7f8000002000780b */ /* 0x000fda0003f0d200 */
[----:B------:R-:W-:Y:S01]  /*21e0*/  @!P0 FMUL R35, RZ, R32 ;  /* 0x00000020ff238220 */ /* 0x000fe20000400000 */
[----:B------:R-:W-:Y:S01]  /*21f0*/  @!P0 IMAD.MOV.U32 R33, RZ, RZ, RZ ;  /* 0x000000ffff218224 */ /* 0x000fe200078e00ff */
[----:B------:R-:W-:Y:S06]  /*2200*/  @!P0 BRA `(.L_x_35) ;  /* 0x0000000000c48947 */ /* 0x000fec0003800000 */
[----:B------:R-:W-:Y:S01]  /*2210*/  SHF.L.U32 R2, R32, 0x8, RZ ;  /* 0x0000000820027819 */ /* 0x000fe200000006ff */
[----:B------:R-:W-:Y:S02]  /*2220*/  HFMA2 R33, -RZ, RZ, 0, 0 ;  /* 0x00000000ff217431 */ /* 0x000fe400000001ff */
[----:B------:R-:W-:Y:S01]  /*2230*/  IMAD.MOV.U32 R8, RZ, RZ, RZ ;  /* 0x000000ffff087224 */ /* 0x000fe200078e00ff */
[----:B------:R-:W-:Y:S01]  /*2240*/  UMOV UR4, URZ ;  /* 0x000000ff00047c82 */ /* 0x000fe20008000000 */
[----:B------:R-:W-:-:S07]  /*2250*/  LOP3.LUT R39, R2, 0x80000000, RZ, 0xfc, !PT ;  /* 0x8000000002277812 */ /* 0x000fce00078efcff */
.L_x_36:
[----:B------:R-:W0:Y:S01]  /*2260*/  LDC.64 R2, c[0x4][0x10] ;  /* 0x01000400ff027b82 */ /* 0x000e220000000a00 */
[----:B------:R-:W-:Y:S02]  /*2270*/  R2UR UR6, R10 ;  /* 0x000000000a0672ca */ /* 0x000fe400000e0000 */
[----:B------:R-:W-:Y:S01]  /*2280*/  R2UR UR7, R11 ;  /* 0x000000000b0772ca */ /* 0x000fe200000e0000 */
[----:B0-----:R-:W-:-:S12]  /*2290*/  IMAD.WIDE.U32 R2, R33, 0x4, R2 ;  /* 0x0000000421027825 */ /* 0x001fd800078e0002 */
[----:B------:R-:W2:Y:S02]  /*22a0*/  LDG.E.CONSTANT R2, desc[UR6][R2.64] ;  /* 0x0000000602027981 */ /* 0x000ea4000c1e9900 */
[----:B--2---:R-:W-:-:S03]  /*22b0*/  IMAD.WIDE.U32 R4, R2, R39, RZ ;  /* 0x0000002702047225 */ /* 0x004fc600078e00ff */
[----:B------:R-:W-:Y:S01]  /*22c0*/  IADD3 R35, P0, PT, R4, R8, RZ ;  /* 0x0000000804237210 */ /* 0x000fe20007f1e0ff */
[C---:B------:R-:W-:Y:S01]  /*22d0*/  IMAD R4, R33.reuse, 0x4, R1 ;  /* 0x0000000421047824 */ /* 0x040fe200078e0201 */
[----:B------:R-:W-:Y:S02]  /*22e0*/  IADD3 R33, PT, PT, R33, 0x1, RZ ;  /* 0x0000000121217810 */ /* 0x000fe40007ffe0ff */
[----:B------:R-:W-:Y:S02]  /*22f0*/  IADD3.X R8, PT, PT, R5, UR4, RZ, P0, !PT ;  /* 0x0000000405087c10 */ /* 0x000fe400087fe4ff */
[----:B------:R0:W-:Y:S01]  /*2300*/  STL [R4], R35 ;  /* 0x0000002304007387 */ /* 0x0001e20000100800 */
[----:B------:R-:W-:-:S13]  /*2310*/  ISETP.NE.AND P0, PT, R33, 0x6, PT ;  /* 0x000000062100780c */ /* 0x000fda0003f05270 */
[----:B0-----:R-:W-:Y:S05]  /*2320*/  @P0 BRA `(.L_x_36) ;  /* 0xfffffffc00cc0947 */ /* 0x001fea000383ffff */
        /* <DEDUP_REMOVED lines=12> */
[----:B------:R-:W-:Y:S01]  /*23f0*/  ISETP.GE.AND P1, PT, R32, RZ, PT ;  /* 0x000000ff2000720c */ /* 0x000fe20003f26270 */
[----:B------:R-:W-:Y:S01]  /*2400*/  UMOV UR5, 0x3bf921fb ;  /* 0x3bf921fb00057882 */ /* 0x000fe20000000000 */
[----:B--2---:R-:W-:-:S02]  /*2410*/  @P0 SHF.L.W.U32.HI R2, R3, R5, R2 ;  /* 0x0000000503020219 */ /* 0x004fc40000010e02 */
[----:B---3--:R-:W-:-:S04]  /*2420*/  @P0 SHF.L.W.U32.HI R3, R4, R5, R3 ;  /* 0x0000000504030219 */ /* 0x008fc80000010e03 */
[C-C-:B------:R-:W-:Y:S02]  /*2430*/  SHF.L.W.U32.HI R5, R3.reuse, 0x2, R2.reuse ;  /* 0x0000000203057819 */ /* 0x140fe40000010e02 */
[----:B------:R-:W-:Y:S02]  /*2440*/  SHF.R.U32.HI R2, RZ, 0x1e, R2 ;  /* 0x0000001eff027819 */ /* 0x000fe40000011602 */
[----:B------:R-:W-:Y:S02]  /*2450*/  SHF.R.S32.HI R4, RZ, 0x1f, R5 ;  /* 0x0000001fff047819 */ /* 0x000fe40000011405 */
[----:B------:R-:W-:Y:S02]  /*2460*/  SHF.L.U32 R3, R3, 0x2, RZ ;  /* 0x0000000203037819 */ /* 0x000fe400000006ff */
[C---:B------:R-:W-:Y:S02]  /*2470*/  LOP3.LUT R32, R5.reuse, R32, RZ, 0x3c, !PT ;  /* 0x0000002005207212 */ /* 0x040fe400078e3cff */
[----:B------:R-:W-:-:S02]  /*2480*/  LEA.HI R33, R5, R2, RZ, 0x1 ;  /* 0x0000000205217211 */ /* 0x000fc400078f08ff */
[C---:B------:R-:W-:Y:S02]  /*2490*/  LOP3.LUT R5, R4.reuse, R5, RZ, 0x3c, !PT ;  /* 0x0000000504057212 */ /* 0x040fe400078e3cff */
[----:B------:R-:W-:Y:S01]  /*24a0*/  LOP3.LUT R4, R4, R3, RZ, 0x3c, !PT ;  /* 0x0000000304047212 */ /* 0x000fe200078e3cff */
[----:B0-----:R-:W-:Y:S01]  /*24b0*/  IMAD.MOV R8, RZ, RZ, -R33 ;  /* 0x000000ffff087224 */ /* 0x001fe200078e0a21 */
[----:B------:R-:W-:-:S04]  /*24c0*/  ISETP.GE.AND P0, PT, R32, RZ, PT ;  /* 0x000000ff2000720c */ /* 0x000fc80003f06270 */
[----:B------:R-:W0:Y:S01]  /*24d0*/  I2F.F64.S64 R4, R4 ;  /* 0x0000000400047312 */ /* 0x000e220000301c00 */
[----:B------:R-:W-:Y:S01]  /*24e0*/  @!P1 MOV R33, R8 ;  /* 0x0000000800219202 */ /* 0x000fe20000000f00 */
[----:B0-----:R-:W-:-:S10]  /*24f0*/  DMUL R2, R4, UR4 ;  /* 0x0000000404027c28 */ /* 0x001fd40008000000 */
[----:B------:R-:W0:Y:S02]  /*2500*/  F2F.F32.F64 R2, R2 ;  /* 0x0000000200027310 */ /* 0x000e240000301000 */
[----:B0-----:R-:W-:-:S07]  /*2510*/  FSEL R35, -R2, R2, !P0 ;  /* 0x0000000202237208 */ /* 0x001fce0004000100 */
.L_x_35:
[----:B------:R-:W-:Y:S05]  /*2520*/  BSYNC.RECONVERGENT B1 ;  /* 0x0000000000017941 */ /* 0x000fea0003800200 */
.L_x_34:
[----:B------:R-:W-:Y:S01]  /*2530*/  FMUL R3, R35, R35 ;  /* 0x0000002323037220 */ /* 0x000fe20000400000 */
[C---:B------:R-:W-:Y:S01]  /*2540*/  LOP3.LUT R2, R33.reuse, 0x1, RZ, 0xc0, !PT ;  /* 0x0000000121027812 */ /* 0x040fe200078ec0ff */
[----:B------:R-:W-:Y:S01]  /*2550*/  IMAD.MOV.U32 R8, RZ, RZ, 0x3f000000 ;  /* 0x3f000000ff087424 */ /* 0x000fe200078e00ff */
[----:B------:R-:W-:Y:S01]  /*2560*/  LOP3.LUT P1, RZ, R33, 0x2, RZ, 0xc0, !PT ;  /* 0x0000000221ff7812 */ /* 0x000fe2000782c0ff */
[----:B------:R-:W-:Y:S01]  /*2570*/  FFMA R12, R3, R12, -0.0013887860113754868507 ;  /* 0xbab607ed030c7423 */ /* 0x000fe2000000000c */
[----:B------:R-:W-:Y:S01]  /*2580*/  ISETP.NE.U32.AND P0, PT, R2, 0x1, PT ;  /* 0x000000010200780c */ /* 0x000fe20003f05070 */
[----:B------:R-:W-:Y:S01]  /*2590*/  BSSY.RECONVERGENT B1, `(.L_x_37) ;  /* 0x0000027000017945 */ /* 0x000fe20003800200 */
[----:B------:R-:W-:Y:S02]  /*25a0*/  VIADD R15, R15, 0x3 ;  /* 0x000000030f0f7836 */ /* 0x000fe40000000000 */
[----:B------:R-:W-:Y:S02]  /*25b0*/  FSEL R36, R36, 0.041666727513074874878, P0 ;  /* 0x3d2aaabb24247808 */ /* 0x000fe40000000000 */
[----:B------:R-:W-:-:S02]  /*25c0*/  FSEL R12, R12, -0.00019574658654164522886, !P0 ;  /* 0xb94d41530c0c7808 */ /* 0x000fc40004000000 */
[----:B------:R-:W-:Y:S01]  /*25d0*/  FSEL R2, R35, 1, P0 ;  /* 0x3f80000023027808 */ /* 0x000fe20000000000 */
[----:B------:R-:W-:Y:S01]  /*25e0*/  FADD R35, R31, -R28 ;  /* 0x8000001c1f237221 */ /* 0x000fe20000000000 */
[----:B------:R-:W-:Y:S01]  /*25f0*/  FSEL R37, -R37, -0.4999999701976776123, P0 ;  /* 0xbeffffff25257808 */ /* 0x000fe20000000100 */
[C---:B------:R-:W-:Y:S02]  /*2600*/  FFMA R12, R3.reuse, R12, R36 ;  /* 0x0000000c030c7223 */ /* 0x040fe40000000024 */
[C---:B------:R-:W-:Y:S02]  /*2610*/  FFMA R5, R3.reuse, R2, RZ ;  /* 0x0000000203057223 */ /* 0x040fe400000000ff */
[----:B------:R-:W-:Y:S01]  /*2620*/  FFMA R12, R3, R12, R37 ;  /* 0x0000000c030c7223 */ /* 0x000fe20000000025 */
[----:B------:R-:W-:-:S03]  /*2630*/  FMUL R3, R9, R34 ;  /* 0x0000002209037220 */ /* 0x000fc60000400000 */
[----:B------:R-:W-:Y:S01]  /*2640*/  FFMA R2, R5, R12, R2 ;  /* 0x0000000c05027223 */ /* 0x000fe20000000002 */
[----:B------:R-:W-:-:S03]  /*2650*/  FMUL R5, R30, R34 ;  /* 0x000000221e057220 */ /* 0x000fc60000400000 */
[----:B------:R-:W-:Y:S01]  /*2660*/  @P1 FADD R2, RZ, -R2 ;  /* 0x80000002ff021221 */ /* 0x000fe20000000000 */
[----:B------:R-:W-:-:S03]  /*2670*/  FADD R30, R5, -R22 ;  /* 0x80000016051e7221 */ /* 0x000fc60000000000 */
[----:B------:R-:W-:Y:S01]  /*2680*/  FMUL R4, R3, R2 ;  /* 0x0000000203047220 */ /* 0x000fe20000400000 */
[----:B------:R-:W-:-:S03]  /*2690*/  FADD R2, R31, R28 ;  /* 0x0000001c1f027221 */ /* 0x000fc60000000000 */
[--C-:B------:R-:W-:Y:S01]  /*26a0*/  FADD R3, R4, R23.reuse ;  /* 0x0000001704037221 */ /* 0x100fe20000000000 */
[-C--:B------:R-:W-:Y:S01]  /*26b0*/  FFMA R39, R2, -R8.reuse, 0.94999998807907104492 ;  /* 0x3f73333302277423 */ /* 0x080fe20000000808 */
[----:B------:R-:W-:Y:S01]  /*26c0*/  FADD R2, R5, R22 ;  /* 0x0000001605027221 */ /* 0x000fe20000000000 */
[----:B------:R-:W-:Y:S01]  /*26d0*/  FADD R37, R4, -R23 ;  /* 0x8000001704257221 */ /* 0x000fe20000000000 */
[----:B------:R-:W-:Y:S01]  /*26e0*/  FFMA R3, R3, -R8, 0.10000000149011611938 ;  /* 0x3dcccccd03037423 */ /* 0x000fe20000000808 */
[----:B------:R-:W-:Y:S01]  /*26f0*/  MOV R22, R5 ;  /* 0x0000000500167202 */ /* 0x000fe20000000f00 */
[----:B------:R-:W-:Y:S01]  /*2700*/  FFMA R41, R2, -0.5, RZ ;  /* 0xbf00000002297823 */ /* 0x000fe200000000ff */
[----:B------:R-:W-:Y:S02]  /*2710*/  IMAD.MOV.U32 R23, RZ, RZ, R4 ;  /* 0x000000ffff177224 */ /* 0x000fe400078e0004 */
[----:B------:R-:W-:-:S04]  /*2720*/  FMUL R8, R3, R3 ;  /* 0x0000000303087220 */ /* 0x000fc80000400000 */
[----:B------:R-:W-:-:S04]  /*2730*/  FFMA R8, R39, R39, R8 ;  /* 0x0000002727087223 */ /* 0x000fc80000000008 */
[----:B------:R-:W-:-:S04]  /*2740*/  FFMA R33, R41, R41, R8 ;  /* 0x0000002929217223 */ /* 0x000fc80000000008 */
[----:B------:R0:W1:Y:S01]  /*2750*/  MUFU.RSQ R2, R33 ;  /* 0x0000002100027308 */ /* 0x0000620000001400 */
[----:B------:R-:W-:-:S04]  /*2760*/  IADD3 R8, PT, PT, R33, -0xd000000, RZ ;  /* 0xf300000021087810 */ /* 0x000fc80007ffe0ff */
[----:B------:R-:W-:-:S13]  /*2770*/  ISETP.GT.U32.AND P0, PT, R8, 0x727fffff, PT ;  /* 0x727fffff0800780c */ /* 0x000fda0003f04070 */
[----:B01----:R-:W-:Y:S05]  /*2780*/  @!P0 BRA `(.L_x_38) ;  /* 0x00000000000c8947 */ /* 0x003fea0003800000 */
[----:B------:R-:W-:-:S07]  /*2790*/  MOV R28, 0x27b0 ;  /* 0x000027b0001c7802 */ /* 0x000fce0000000f00 */
[----:B------:R-:W-:Y:S05]  /*27a0*/  CALL.REL.NOINC `($__internal_1_$__cuda_sm20_sqrt_rn_f32_slowpath) ;  /* 0x0000000800987944 */ /* 0x000fea0003c00000 */
[----:B------:R-:W-:Y:S05]  /*27b0*/  BRA `(.L_x_39) ;  /* 0x0000000000107947 */ /* 0x000fea0003800000 */
.L_x_38:
[----:B------:R-:W-:Y:S01]  /*27c0*/  FMUL.FTZ R8, R33, R2 ;  /* 0x0000000221087220 */ /* 0x000fe20000410000 */
[----:B------:R-:W-:-:S03]  /*27d0*/  FMUL.FTZ R2, R2, 0.5 ;  /* 0x3f00000002027820 */ /* 0x000fc60000410000 */
[----:B------:R-:W-:-:S04]  /*27e0*/  FFMA R5, -R8, R8, R33 ;  /* 0x0000000808057223 */ /* 0x000fc80000000121 */
[----:B------:R-:W-:-:S07]  /*27f0*/  FFMA R8, R5, R2, R8 ;  /* 0x0000000205087223 */ /* 0x000fce0000000008 */
.L_x_39:
[----:B------:R-:W-:Y:S05]  /*2800*/  BSYNC.RECONVERGENT B1 ;  /* 0x0000000000017941 */ /* 0x000fea0003800200 */
.L_x_37:
[----:B------:R-:W-:Y:S01]  /*2810*/  IADD3 R2, PT, PT, R8, 0x1800000, RZ ;  /* 0x0180000008027810 */ /* 0x000fe20007ffe0ff */
[----:B------:R-:W-:Y:S01]  /*2820*/  FMUL R12, R30, R3 ;  /* 0x000000031e0c7220 */ /* 0x000fe20000400000 */
[----:B------:R-:W-:Y:S01]  /*2830*/  FMUL R33, R35, R41 ;  /* 0x0000002923217220 */ /* 0x000fe20000400000 */
[C---:B------:R-:W-:Y:S01]  /*2840*/  FMUL R28, R37.reuse, R39 ;  /* 0x00000027251c7220 */ /* 0x040fe20000400000 */
[----:B------:R-:W-:Y:S01]  /*2850*/  LOP3.LUT R2, R2, 0x7f800000, RZ, 0xc0, !PT ;  /* 0x7f80000002027812 */ /* 0x000fe200078ec0ff */
[----:B------:R-:W-:Y:S01]  /*2860*/  BSSY.RECONVERGENT B1, `(.L_x_40) ;  /* 0x000000f000017945 */ /* 0x000fe20003800200 */
[----:B------:R-:W-:Y:S01]  /*2870*/  FFMA R12, R37, R41, -R12 ;  /* 0x00000029250c7223 */ /* 0x000fe2000000080c */
[----:B------:R-:W-:Y:S01]  /*2880*/  FFMA R33, R30, R39, -R33 ;  /* 0x000000271e217223 */ /* 0x000fe20000000821 */
[----:B------:R-:W-:Y:S01]  /*2890*/  ISETP.GT.U32.AND P0, PT, R2, 0x1ffffff, PT ;  /* 0x01ffffff0200780c */ /* 0x000fe20003f04070 */
[----:B------:R-:W-:-:S12]  /*28a0*/  FFMA R28, R35, R3, -R28 ;  /* 0x00000003231c7223 */ /* 0x000fd8000000081c */
[----:B------:R-:W-:Y:S05]  /*28b0*/  @P0 BRA `(.L_x_41) ;  /* 0x0000000000140947 */ /* 0x000fea0003800000 */
[----:B------:R-:W-:Y:S01]  /*28c0*/  IMAD.MOV.U32 R3, RZ, RZ, R8 ;  /* 0x000000ffff037224 */ /* 0x000fe200078e0008 */
[----:B------:R-:W-:-:S07]  /*28d0*/  MOV R32, 0x28f0 ;  /* 0x000028f000207802 */ /* 0x000fce0000000f00 */
[----:B------:R-:W-:Y:S05]  /*28e0*/  CALL.REL.NOINC `($__internal_0_$__cuda_sm20_rcp_rn_f32_slowpath) ;  /* 0x0000000400747944 */ /* 0x000fea0003c00000 */
[----:B------:R-:W-:Y:S01]  /*28f0*/  MOV R3, R4 ;  /* 0x0000000400037202 */ /* 0x000fe20000000f00 */
[----:B------:R-:W-:Y:S06]  /*2900*/  BRA `(.L_x_42) ;  /* 0x0000000000107947 */ /* 0x000fec0003800000 */
.L_x_41:
[----:B------:R-:W0:Y:S02]  /*2910*/  MUFU.RCP R3, R8 ;  /* 0x0000000800037308 */ /* 0x000e240000001000 */
[----:B0-----:R-:W-:-:S04]  /*2920*/  FFMA R2, R3, R8, -1 ;  /* 0xbf80000003027423 */ /* 0x001fc80000000008 */
[----:B------:R-:W-:-:S04]  /*2930*/  FADD.FTZ R2, -R2, -RZ ;  /* 0x800000ff02027221 */ /* 0x000fc80000010100 */
[----:B------:R-:W-:-:S07]  /*2940*/  FFMA R3, R3, R2, R3 ;  /* 0x0000000203037223 */ /* 0x000fce0000000003 */
.L_x_42:
[----:B------:R-:W-:Y:S05]  /*2950*/  BSYNC.RECONVERGENT B1 ;  /* 0x0000000000017941 */ /* 0x000fea0003800200 */
.L_x_40:
[----:B------:R-:W0:Y:S01]  /*2960*/  MUFU.RCP R5, R8 ;  /* 0x0000000800057308 */ /* 0x000e220000001000 */
[----:B------:R-:W-:Y:S07]  /*2970*/  BSSY.RECONVERGENT B4, `(.L_x_43) ;  /* 0x000000c000047945 */ /* 0x000fee0003800200 */
[----:B------:R-:W1:Y:S01]  /*2980*/  FCHK P0, R3, R8 ;  /* 0x0000000803007302 */ /* 0x000e620000000000 */
[----:B0-----:R-:W-:-:S04]  /*2990*/  FFMA R2, R5, -R8, 1 ;  /* 0x3f80000005027423 */ /* 0x001fc80000000808 */
[----:B------:R-:W-:-:S04]  /*29a0*/  FFMA R2, R5, R2, R5 ;  /* 0x0000000205027223 */ /* 0x000fc80000000005 */
[----:B------:R-:W-:-:S04]  /*29b0*/  FFMA R4, R2, R3, RZ ;  /* 0x0000000302047223 */ /* 0x000fc800000000ff */
[----:B------:R-:W-:-:S04]  /*29c0*/  FFMA R5, R4, -R8, R3 ;  /* 0x8000000804057223 */ /* 0x000fc80000000003 */
[----:B------:R-:W-:Y:S01]  /*29d0*/  FFMA R5, R2, R5, R4 ;  /* 0x0000000502057223 */ /* 0x000fe20000000004 */
[----:B-1----:R-:W-:Y:S06]  /*29e0*/  @!P0 BRA `(.L_x_44) ;  /* 0x0000000000108947 */ /* 0x002fec0003800000 */
[----:B------:R-:W-:Y:S01]  /*29f0*/  IMAD.MOV.U32 R4, RZ, RZ, R8 ;  /* 0x000000ffff047224 */ /* 0x000fe200078e0008 */
[----:B------:R-:W-:-:S07]  /*2a00*/  MOV R34, 0x2a20 ;  /* 0x00002a2000227802 */ /* 0x000fce0000000f00 */
[----:B------:R-:W-:Y:S05]  /*2a10*/  CALL.REL.NOINC `($__internal_2_$__cuda_sm3x_div_rn_noftz_f32_slowpath) ;  /* 0x00000008005c7944 */ /* 0x000fea0003c00000 */
[----:B------:R-:W-:-:S07]  /*2a20*/  MOV R5, R3 ;  /* 0x0000000300057202 */ /* 0x000fce0000000f00 */
.L_x_44:
[----:B------:R-:W-:Y:S05]  /*2a30*/  BSYNC.RECONVERGENT B4 ;  /* 0x0000000000047941 */ /* 0x000fea0003800200 */
.L_x_43:
        /* <DEDUP_REMOVED lines=10> */
[----:B------:R-:W-:Y:S02]  /*2ae0*/  MOV R4, R8 ;  /* 0x0000000800047202 */ /* 0x000fe40000000f00 */
[----:B------:R-:W-:-:S07]  /*2af0*/  MOV R34, 0x2b10 ;  /* 0x00002b1000227802 */ /* 0x000fce0000000f00 */
[----:B------:R-:W-:Y:S05]  /*2b00*/  CALL.REL.NOINC `($__internal_2_$__cuda_sm3x_div_rn_noftz_f32_slowpath) ;  /* 0x0000000800207944 */ /* 0x000fea0003c00000 */
[----:B------:R-:W-:-:S07]  /*2b10*/  IMAD.MOV.U32 R2, RZ, RZ, R3 ;  /* 0x000000ffff027224 */ /* 0x000fce00078e0003 */
.L_x_46:
[----:B------:R-:W-:Y:S05]  /*2b20*/  BSYNC.RECONVERGENT B4 ;  /* 0x0000000000047941 */ /* 0x000fea0003800200 */
.L_x_45:
[----:B------:R-:W-:Y:S01]  /*2b30*/  ISETP.GE.AND P0, PT, R29, R24, PT ;  /* 0x000000181d00720c */ /* 0x000fe20003f06270 */
[-C--:B------:R-:W-:Y:S01]  /*2b40*/  FFMA R25, R12, R2.reuse, R25 ;  /* 0x000000020c197223 */ /* 0x080fe20000000019 */
[-C--:B------:R-:W-:Y:S01]  /*2b50*/  FFMA R26, R33, R2.reuse, R26 ;  /* 0x00000002211a7223 */ /* 0x080fe2000000001a */
[----:B------:R-:W-:-:S10]  /*2b60*/  FFMA R27, R28, R2, R27 ;  /* 0x000000021c1b7223 */ /* 0x000fd4000000001b */
[----:B------:R-:W-:Y:S05]  /*2b70*/  @!P0 BRA `(.L_x_47) ;  /* 0xffffffe8006c8947 */ /* 0x000fea000383ffff */
[----:B------:R-:W-:Y:S05]  /*2b80*/  BSYNC.RECONVERGENT B3 ;  /* 0x0000000000037941 */ /* 0x000fea0003800200 */
.L_x_20:
[----:B------:R-:W0:Y:S01]  /*2b90*/  LDC.64 R2, c[0x0][0x380] ;  /* 0x0000e000ff027b82 */ /* 0x000e220000000a00 */
[----:B------:R-:W-:Y:S01]  /*2ba0*/  R2UR UR4, R10 ;  /* 0x000000000a0472ca */ /* 0x000fe200000e0000 */
[----:B------:R-:W-:Y:S01]  /*2bb0*/  IMAD R5, R19, 0xb, RZ ;  /* 0x0000000b13057824 */ /* 0x000fe200078e02ff */
[----:B------:R-:W-:-:S03]  /*2bc0*/  R2UR UR5, R11 ;  /* 0x000000000b0572ca */ /* 0x000fc600000e0000 */
[----:B0-----:R-:W-:-:S10]  /*2bd0*/  IMAD.WIDE.U32 R2, R5, 0x4, R2 ;  /* 0x0000000405027825 */ /* 0x001fd400078e0002 */
[----:B------:R-:W2:Y:S01]  /*2be0*/  LDG.E R2, desc[UR4][R2.64+0x24] ;  /* 0x0000240402027981 */ /* 0x000ea2000c1e1900 */
[----:B------:R-:W-:Y:S01]  /*2bf0*/  MOV R4, 0x400 ;  /* 0x0000040000047802 */ /* 0x000fe20000000f00 */
[----:B------:R-:W-:Y:S01]  /*2c00*/  BSSY.RECONVERGENT B1, `(.L_x_48) ;  /* 0x000000b000017945 */ /* 0x000fe20003800200 */
[----:B------:R-:W0:Y:S02]  /*2c10*/  S2R R5, SR_CgaCtaId ;  /* 0x0000000000057919 */ /* 0x000e240000008800 */
[----:B0-----:R-:W-:Y:S01]  /*2c20*/  LEA R4, R5, R4, 0x18 ;  /* 0x0000000405047211 */ /* 0x001fe200078ec0ff */
[----:B--2---:R-:W-:-:S04]  /*2c30*/  FMUL R0, R2, 1.0000000116860974231e-07 ;  /* 0x33d6bf9502007820 */ /* 0x004fc80000400000 */
[-C--:B------:R-:W-:Y:S01]  /*2c40*/  FMUL R25, R25, R0.reuse ;  /* 0x0000000019197220 */ /* 0x080fe20000400000 */
[-C--:B------:R-:W-:Y:S01]  /*2c50*/  FMUL R5, R26, R0.reuse ;  /* 0x000000001a057220 */ /* 0x080fe20000400000 */
[----:B------:R-:W-:-:S07]  /*2c60*/  FMUL R27, R27, R0 ;  /* 0x000000001b1b7220 */ /* 0x000fce0000400000 */
.L_x_49:
[----:B------:R-:W0:Y:S02]  /*2c70*/  LDS R2, [R4] ;  /* 0x0000000004027984 */ /* 0x000e240000000800 */
[----:B0-----:R-:W-:-:S05]  /*2c80*/  FADD R3, R25, R2 ;  /* 0x0000000219037221 */ /* 0x001fca0000000000 */
[----:B------:R-:W0:Y:S02]  /*2c90*/  ATOMS.CAST.SPIN P0, [R4], R2, R3 ;  /* 0x000000020400758d */ /* 0x000e240001800003 */
[----:B0-----:R-:W-:Y:S05]  /*2ca0*/  @!P0 BRA `(.L_x_49) ;  /* 0xfffffffc00f08947 */ /* 0x001fea000383ffff */
[----:B------:R-:W-:Y:S05]  /*2cb0*/  BSYNC.RECONVERGENT B1 ;  /* 0x0000000000017941 */ /* 0x000fea0003800200 */
.L_x_48:
[----:B------:R-:W-:Y:S01]  /*2cc0*/  BSSY.RECONVERGENT B1, `(.L_x_50) ;  /* 0x0000005000017945 */ /* 0x000fe20003800200 */
.L_x_51:
[----:B------:R-:W0:Y:S02]  /*2cd0*/  LDS R2, [R4+0x4] ;  /* 0x0000040004027984 */ /* 0x000e240000000800 */
[----:B0-----:R-:W-:-:S05]  /*2ce0*/  FADD R3, R5, R2 ;  /* 0x0000000205037221 */ /* 0x001fca0000000000 */
[----:B------:R-:W0:Y:S02]  /*2cf0*/  ATOMS.CAST.SPIN P0, [R4+0x4], R2, R3 ;  /* 0x000004020400758d */ /* 0x000e240001800003 */
[----:B0-----:R-:W-:Y:S05]  /*2d00*/  @!P0 BRA `(.L_x_51) ;  /* 0xfffffffc00f08947 */ /* 0x001fea000383ffff */
[----:B------:R-:W-:Y:S05]  /*2d10*/  BSYNC.RECONVERGENT B1 ;  /* 0x0000000000017941 */ /* 0x000fea0003800200 */
.L_x_50:
[----:B------:R-:W0:Y:S02]  /*2d20*/  LDS R2, [R4+0x8] ;  /* 0x0000080004027984 */ /* 0x000e240000000800 */
[----:B0-----:R-:W-:-:S05]  /*2d30*/  FADD R3, R27, R2 ;  /* 0x000000021b037221 */ /* 0x001fca0000000000 */
[----:B------:R-:W0:Y:S02]  /*2d40*/  ATOMS.CAST.SPIN P0, [R4+0x8], R2, R3 ;  /* 0x000008020400758d */ /* 0x000e240001800003 */
[----:B0-----:R-:W-:Y:S05]  /*2d50*/  @!P0 BRA `(.L_x_50) ;  /* 0xfffffffc00f08947 */ /* 0x001fea000383ffff */
.L_x_1:
[----:B------:R-:W-:Y:S05]  /*2d60*/  BSYNC.RECONVERGENT B0 ;  /* 0x0000000000007941 */ /* 0x000fea0003800200 */
.L_x_0:
[----:B------:R-:W-:Y:S01]  /*2d70*/  BAR.SYNC.DEFER_BLOCKING 0x0 ;  /* 0x0000000000007b1d */ /* 0x000fe20000010000 */
[----:B------:R-:W-:-:S13]  /*2d80*/  ISETP.NE.AND P0, PT, R19, RZ, PT ;  /* 0x000000ff1300720c */ /* 0x000fda0003f05270 */
[----:B------:R-:W-:Y:S05]  /*2d90*/  @P0 EXIT ;  /* 0x000000000000094d */ /* 0x000fea0003800000 */
[----:B------:R-:W0:Y:S01]  /*2da0*/  S2UR UR5, SR_CgaCtaId ;  /* 0x00000000000579c3 */ /* 0x000e220000008800 */
[----:B------:R-:W-:Y:S01]  /*2db0*/  UMOV UR4, 0x400 ;  /* 0x0000040000047882 */ /* 0x000fe20000000000 */
[----:B------:R-:W-:-:S06]  /*2dc0*/  MOV R0, 0x0 ;  /* 0x0000000000007802 */ /* 0x000fcc0000000f00 */
[----:B------:R1:W2:Y:S01]  /*2dd0*/  LDC.64 R14, c[0x4][R0] ;  /* 0x01000000000e7b82 */ /* 0x0002a20000000a00 */
[----:B0-----:R-:W-:-:S09]  /*2de0*/  ULEA UR4, UR5, UR4, 0x18 ;  /* 0x0000000405047291 */ /* 0x001fd2000f8ec0ff */
[----:B------:R-:W0:Y:S02]  /*2df0*/  LDS.128 R8, [UR4] ;  /* 0x00000004ff087984 */ /* 0x000e240008000c00 */
[----:B------:R-:W3:Y:S02]  /*2e00*/  LDCU.64 UR4, c[0x4][0x8] ;  /* 0x01000100ff0477ac */ /* 0x000ee40008000a00 */
[----:B---3--:R-:W-:Y:S01]  /*2e10*/  MOV R4, UR4 ;  /* 0x0000000400047c02 */ /* 0x008fe20008000f00 */
[----:B------:R-:W-:Y:S01]  /*2e20*/  IMAD.U32 R5, RZ, RZ, UR5 ;  /* 0x00000005ff057e24 */ /* 0x000fe2000f8e00ff */
[----:B0-----:R-:W0:Y:S08]  /*2e30*/  F2F.F64.F32 R2, R8 ;  /* 0x0000000800027310 */ /* 0x001e300000201800 */
[----:B------:R-:W3:Y:S01]  /*2e40*/  F2F.F64.F32 R12, R9 ;  /* 0x00000009000c7310 */ /* 0x000ee20000201800 */
[----:B0-----:R1:W-:Y:S07]  /*2e50*/  STL.64 [R1], R2 ;  /* 0x0000000201007387 */ /* 0x0013ee0000100a00 */
[----:B------:R-:W0:Y:S01]  /*2e60*/  F2F.F64.F32 R10, R10 ;  /* 0x0000000a000a7310 */ /* 0x000e220000201800 */
[----:B---3--:R1:W-:Y:S04]  /*2e70*/  STL.64 [R1+0x8], R12 ;  /* 0x0000080c01007387 */ /* 0x0083e80000100a00 */
[----:B0-2---:R1:W-:Y:S02]  /*2e80*/  STL.64 [R1+0x10], R10 ;  /* 0x0000100a01007387 */ /* 0x0053e40000100a00 */
[----:B------:R-:W-:-:S07]  /*2e90*/  LEPC R20, `(.L_x_52) ;  /* 0x000000001014794e */ /* 0x000fce0000000000 */
[----:B-1----:R-:W-:Y:S05]  /*2ea0*/  CALL.ABS.NOINC R14 ;  /* 0x000000000e007343 */ /* 0x002fea0003c00000 */
.L_x_52:
[----:B------:R-:W-:Y:S05]  /*2eb0*/  EXIT ;  /* 0x000000000000794d */ /* 0x000fea0003800000 */
        .weak           $__internal_0_$__cuda_sm20_rcp_rn_f32_slowpath
        .type           $__internal_0_$__cuda_sm20_rcp_rn_f32_slowpath,@function
        .size           $__internal_0_$__cuda_sm20_rcp_rn_f32_slowpath,($__internal_1_$__cuda_sm20_sqrt_rn_f32_slowpath - $__internal_0_$__cuda_sm20_rcp_rn_f32_slowpath)
$__internal_0_$__cuda_sm20_rcp_rn_f32_slowpath:
[----:B------:R-:W-:Y:S01]  /*2ec0*/  SHF.L.U32 R2, R3, 0x1, RZ ;  /* 0x0000000103027819 */ /* 0x000fe200000006ff */
[----:B------:R-:W-:Y:S03]  /*2ed0*/  BSSY.RECONVERGENT B2, `(.L_x_53) ;  /* 0x0000030000027945 */ /* 0x000fe60003800200 */
[----:B------:R-:W-:-:S04]  /*2ee0*/  SHF.R.U32.HI R34, RZ, 0x18, R2 ;  /* 0x00000018ff227819 */ /* 0x000fc80000011602 */
[----:B------:R-:W-:-:S13]  /*2ef0*/  ISETP.NE.U32.AND P0, PT, R34, RZ, PT ;  /* 0x000000ff2200720c */ /* 0x000fda0003f05070 */
[----:B------:R-:W-:Y:S05]  /*2f00*/  @P0 BRA `(.L_x_54) ;  /* 0x0000000000280947 */ /* 0x000fea0003800000 */
[----:B------:R-:W-:-:S05]  /*2f10*/  IMAD.SHL.U32 R2, R3, 0x2, RZ ;  /* 0x0000000203027824 */ /* 0x000fca00078e00ff */
[----:B------:R-:W-:-:S13]  /*2f20*/  ISETP.NE.AND P0, PT, R2, RZ, PT ;  /* 0x000000ff0200720c */ /* 0x000fda0003f05270 */
[----:B------:R-:W-:Y:S01]  /*2f30*/  @P0 FFMA R5, R3, 1.84467440737095516160e+19, RZ ;  /* 0x5f80000003050823 */ /* 0x000fe200000000ff */
[----:B------:R-:W-:Y:S08]  /*2f40*/  @!P0 MUFU.RCP R4, R3 ;  /* 0x0000000300048308 */ /* 0x000ff00000001000 */
[----:B------:R-:W0:Y:S02]  /*2f50*/  @P0 MUFU.RCP R2, R5 ;  /* 0x0000000500020308 */ /* 0x000e240000001000 */
[----:B0-----:R-:W-:-:S04]  /*2f60*/  @P0 FFMA R30, R5, R2, -1 ;  /* 0xbf800000051e0423 */ /* 0x001fc80000000002 */
[----:B------:R-:W-:-:S04]  /*2f70*/  @P0 FADD.FTZ R35, -R30, -RZ ;  /* 0x800000ff1e230221 */ /* 0x000fc80000010100 */
[----:B------:R-:W-:-:S04]  /*2f80*/  @P0 FFMA R2, R2, R35, R2 ;  /* 0x0000002302020223 */ /* 0x000fc80000000002 */
[----:B------:R-:W-:Y:S01]  /*2f90*/  @P0 FFMA R4, R2, 1.84467440737095516160e+19, RZ ;  /* 0x5f80000002040823 */ /* 0x000fe200000000ff */
[----:B------:R-:W-:Y:S06]  /*2fa0*/  BRA `(.L_x_55) ;  /* 0x0000000000887947 */ /* 0x000fec0003800000 */
.L_x_54:
[----:B------:R-:W-:-:S04]  /*2fb0*/  IADD3 R36, PT, PT, R34, -0xfd, RZ ;  /* 0xffffff0322247810 */ /* 0x000fc80007ffe0ff */
[----:B------:R-:W-:-:S13]  /*2fc0*/  ISETP.GT.U32.AND P0, PT, R36, 0x1, PT ;  /* 0x000000012400780c */ /* 0x000fda0003f04070 */
[----:B------:R-:W-:Y:S05]  /*2fd0*/  @P0 BRA `(.L_x_56) ;  /* 0x0000000000780947 */ /* 0x000fea0003800000 */
[----:B------:R-:W-:-:S04]  /*2fe0*/  LOP3.LUT R2, R3, 0x7fffff, RZ, 0xc0, !PT ;  /* 0x007fffff03027812 */ /* 0x000fc800078ec0ff */
[----:B------:R-:W-:-:S04]  /*2ff0*/  LOP3.LUT R2, R2, 0x3f800000, RZ, 0xfc, !PT ;  /* 0x3f80000002027812 */ /* 0x000fc800078efcff */
[----:B------:R-:W0:Y:S02]  /*3000*/  MUFU.RCP R5, R2 ;  /* 0x0000000200057308 */ /* 0x000e240000001000 */
[----:B0-----:R-:W-:-:S04]  /*3010*/  FFMA R4, R2, R5, -1 ;  /* 0xbf80000002047423 */ /* 0x001fc80000000005 */
[----:B------:R-:W-:-:S04]  /*3020*/  FADD.FTZ R4, -R4, -RZ ;  /* 0x800000ff04047221 */ /* 0x000fc80000010100 */
[CCC-:B------:R-:W-:Y:S01]  /*3030*/  FFMA.RM R30, R5.reuse, R4.reuse, R5.reuse ;  /* 0x00000004051e7223 */ /* 0x1c0fe20000004005 */
[----:B------:R-:W-:-:S05]  /*3040*/  FFMA.RP R5, R5, R4, R5 ;  /* 0x0000000405057223 */ /* 0x000fca0000008005 */
[C---:B------:R-:W-:Y:S01]  /*3050*/  FSETP.NEU.FTZ.AND P0, PT, R30.reuse, R5, PT ;  /* 0x000000051e00720b */ /* 0x040fe20003f1d000 */
[----:B------:R-:W-:Y:S01]  /*3060*/  IMAD.MOV.U32 R5, RZ, RZ, 0x3 ;  /* 0x00000003ff057424 */ /* 0x000fe200078e00ff */
[----:B------:R-:W-:Y:S02]  /*3070*/  LOP3.LUT R30, R30, 0x7fffff, RZ, 0xc0, !PT ;  /* 0x007fffff1e1e7812 */ /* 0x000fe400078ec0ff */
[----:B------:R-:W-:Y:S02]  /*3080*/  SEL R2, RZ, 0xffffffff, !P0 ;  /* 0xffffffffff027807 */ /* 0x000fe40004000000 */
[----:B------:R-:W-:Y:S02]  /*3090*/  SHF.L.U32 R5, R5, R36, RZ ;  /* 0x0000002405057219 */ /* 0x000fe400000006ff */
[----:B------:R-:W-:Y:S02]  /*30a0*/  LOP3.LUT R30, R30, 0x800000, RZ, 0xfc, !PT ;  /* 0x008000001e1e7812 */ /* 0x000fe400078efcff */
[----:B------:R-:W-:-:S02]  /*30b0*/  IADD3 R35, PT, PT, -R2, RZ, RZ ;  /* 0x000000ff02237210 */ /* 0x000fc40007ffe1ff */
[----:B------:R-:W-:Y:S02]  /*30c0*/  LOP3.LUT R5, R5, R30, RZ, 0xc0, !PT ;  /* 0x0000001e05057212 */ /* 0x000fe400078ec0ff */
[-C--:B------:R-:W-:Y:S02]  /*30d0*/  LOP3.LUT P1, RZ, R35, R36.reuse, R30, 0xf8, !PT ;  /* 0x0000002423ff7212 */ /* 0x080fe4000782f81e */
[----:B------:R-:W-:-:S04]  /*30e0*/  SHF.R.U32.HI R5, RZ, R36, R5 ;  /* 0x00000024ff057219 */ /* 0x000fc80000011605 */
[C---:B------:R-:W-:Y:S02]  /*30f0*/  LOP3.LUT P0, RZ, R5.reuse, 0x1, RZ, 0xc0, !PT ;  /* 0x0000000105ff7812 */ /* 0x040fe4000780c0ff */
[----:B------:R-:W-:Y:S02]  /*3100*/  LOP3.LUT P2, RZ, R5, 0x2, RZ, 0xc0, !PT ;  /* 0x0000000205ff7812 */ /* 0x000fe4000784c0ff */
[----:B------:R-:W-:Y:S02]  /*3110*/  IADD3 R5, PT, PT, R34, -0xfc, RZ ;  /* 0xffffff0422057810 */ /* 0x000fe40007ffe0ff */
[----:B------:R-:W-:Y:S02]  /*3120*/  PLOP3.LUT P0, PT, P0, P1, P2, 0xe0, 0x0 ;  /* 0x000000000000781c */ /* 0x000fe40000703c20 */
[----:B------:R-:W-:Y:S02]  /*3130*/  LOP3.LUT P1, RZ, R3, 0x7fffff, RZ, 0xc0, !PT ;  /* 0x007fffff03ff7812 */ /* 0x000fe4000782c0ff */
[----:B------:R-:W-:-:S02]  /*3140*/  SEL R2, RZ, 0x1, !P0 ;  /* 0x00000001ff027807 */ /* 0x000fc40004000000 */
[----:B------:R-:W-:-:S03]  /*3150*/  SHF.R.U32.HI R4, RZ, R5, R30 ;  /* 0x00000005ff047219 */ /* 0x000fc6000001161e */
[----:B------:R-:W-:-:S05]  /*3160*/  IMAD.MOV R2, RZ, RZ, -R2 ;  /* 0x000000ffff027224 */ /* 0x000fca00078e0a02 */
[----:B------:R-:W-:-:S13]  /*3170*/  ISETP.GE.AND P0, PT, R2, RZ, PT ;  /* 0x000000ff0200720c */ /* 0x000fda0003f06270 */
[----:B------:R-:W-:-:S05]  /*3180*/  @!P0 VIADD R4, R4, 0x1 ;  /* 0x0000000104048836 */ /* 0x000fca0000000000 */
[----:B------:R-:W-:-:S04]  /*3190*/  @!P1 SHF.L.U32 R4, R4, 0x1, RZ ;  /* 0x0000000104049819 */ /* 0x000fc800000006ff */
[----:B------:R-:W-:Y:S01]  /*31a0*/  LOP3.LUT R4, R4, 0x80000000, R3, 0xf8, !PT ;  /* 0x8000000004047812 */ /* 0x000fe200078ef803 */
[----:B------:R-:W-:Y:S06]  /*31b0*/  BRA `(.L_x_55) ;  /* 0x0000000000047947 */ /* 0x000fec0003800000 */
.L_x_56:
[----:B------:R0:W1:Y:S02]  /*31c0*/  MUFU.RCP R4, R3 ;  /* 0x0000000300047308 */ /* 0x0000640000001000 */
.L_x_55:
[----:B------:R-:W-:Y:S05]  /*31d0*/  BSYNC.RECONVERGENT B2 ;  /* 0x0000000000027941 */ /* 0x000fea0003800200 */
.L_x_53:
[----:B0-----:R-:W-:Y:S02]  /*31e0*/  HFMA2 R3, -RZ, RZ, 0, 0 ;  /* 0x00000000ff037431 */ /* 0x001fe400000001ff */
[----:B------:R-:W-:-:S04]  /*31f0*/  IMAD.MOV.U32 R2, RZ, RZ, R32 ;  /* 0x000000ffff027224 */ /* 0x000fc800078e0020 */
[----:B-1----:R-:W-:Y:S05]  /*3200*/  RET.REL.NODEC R2 `(_Z29test_magnet_agcct345_parallelPf) ;  /* 0xffffffcc027c7950 */ /* 0x002fea0003c3ffff */
        .weak           $__internal_1_$__cuda_sm20_sqrt_rn_f32_slowpath
        .type           $__internal_1_$__cuda_sm20_sqrt_rn_f32_slowpath,@function
        .size           $__internal_1_$__cuda_sm20_sqrt_rn_f32_slowpath,($__internal_2_$__cuda_sm3x_div_rn_noftz_f32_slowpath - $__internal_1_$__cuda_sm20_sqrt_rn_f32_slowpath)
$__internal_1_$__cuda_sm20_sqrt_rn_f32_slowpath:
[----:B------:R-:W-:-:S13]  /*3210*/  LOP3.LUT P0, RZ, R33, 0x7fffffff, RZ, 0xc0, !PT ;  /* 0x7fffffff21ff7812 */ /* 0x000fda000780c0ff */
[----:B------:R-:W-:Y:S01]  /*3220*/  @!P0 IMAD.MOV.U32 R4, RZ, RZ, R33 ;  /* 0x000000ffff048224 */ /* 0x000fe200078e0021 */
[----:B------:R-:W-:Y:S06]  /*3230*/  @!P0 BRA `(.L_x_57) ;  /* 0x0000000000448947 */ /* 0x000fec0003800000 */
[----:B------:R-:W-:Y:S02]  /*3240*/  FSETP.GEU.FTZ.AND P0, PT, R33, RZ, PT ;  /* 0x000000ff2100720b */ /* 0x000fe40003f1e000 */
[----:B------:R-:W-:-:S11]  /*3250*/  MOV R2, R33 ;  /* 0x0000002100027202 */ /* 0x000fd60000000f00 */
[----:B------:R-:W-:Y:S01]  /*3260*/  @!P0 IMAD.MOV.U32 R4, RZ, RZ, 0x7fffffff ;  /* 0x7fffffffff048424 */ /* 0x000fe200078e00ff */
[----:B------:R-:W-:Y:S06]  /*3270*/  @!P0 BRA `(.L_x_57) ;  /* 0x0000000000348947 */ /* 0x000fec0003800000 */
[----:B------:R-:W-:-:S13]  /*3280*/  FSETP.GTU.FTZ.AND P0, PT, |R2|, +INF , PT ;  /* 0x7f8000000200780b */ /* 0x000fda0003f1c200 */
[----:B------:R-:W-:Y:S01]  /*3290*/  @P0 FADD.FTZ R4, R2, 1 ;  /* 0x3f80000002040421 */ /* 0x000fe20000010000 */
[----:B------:R-:W-:Y:S06]  /*32a0*/  @P0 BRA `(.L_x_57) ;  /* 0x0000000000280947 */ /* 0x000fec0003800000 */
[----:B------:R-:W-:-:S13]  /*32b0*/  FSETP.NEU.FTZ.AND P0, PT, |R2|, +INF , PT ;  /* 0x7f8000000200780b */ /* 0x000fda0003f1d200 */
[----:B------:R-:W-:-:S04]  /*32c0*/  @P0 FFMA R5, R2, 1.84467440737095516160e+19, RZ ;  /* 0x5f80000002050823 */ /* 0x000fc800000000ff */
[----:B------:R-:W0:Y:S02]  /*32d0*/  @P0 MUFU.RSQ R4, R5 ;  /* 0x0000000500040308 */ /* 0x000e240000001400 */
[----:B0-----:R-:W-:Y:S01]  /*32e0*/  @P0 FMUL.FTZ R8, R5, R4 ;  /* 0x0000000405080220 */ /* 0x001fe20000410000 */
[----:B------:R-:W-:-:S03]  /*32f0*/  @P0 FMUL.FTZ R4, R4, 0.5 ;  /* 0x3f00000004040820 */ /* 0x000fc60000410000 */
[----:B------:R-:W-:-:S04]  /*3300*/  @P0 FADD.FTZ R12, -R8, -RZ ;  /* 0x800000ff080c0221 */ /* 0x000fc80000010100 */
[----:B------:R-:W-:-:S04]  /*3310*/  @P0 FFMA R33, R8, R12, R5 ;  /* 0x0000000c08210223 */ /* 0x000fc80000000005 */
[----:B------:R-:W-:Y:S01]  /*3320*/  @P0 FFMA R33, R33, R4, R8 ;  /* 0x0000000421210223 */ /* 0x000fe20000000008 */
[----:B------:R-:W-:-:S03]  /*3330*/  @!P0 MOV R4, R2 ;  /* 0x0000000200048202 */ /* 0x000fc60000000f00 */
[----:B------:R-:W-:-:S07]  /*3340*/  @P0 FMUL.FTZ R4, R33, 2.3283064365386962891e-10 ;  /* 0x2f80000021040820 */ /* 0x000fce0000410000 */
.L_x_57:
[----:B------:R-:W-:Y:S01]  /*3350*/  IMAD.MOV.U32 R8, RZ, RZ, R4 ;  /* 0x000000ffff087224 */ /* 0x000fe200078e0004 */
[----:B------:R-:W-:Y:S01]  /*3360*/  MOV R4, R28 ;  /* 0x0000001c00047202 */ /* 0x000fe20000000f00 */
[----:B------:R-:W-:-:S04]  /*3370*/  IMAD.MOV.U32 R5, RZ, RZ, 0x0 ;  /* 0x00000000ff057424 */ /* 0x000fc800078e00ff */
[----:B------:R-:W-:Y:S05]  /*3380*/  RET.REL.NODEC R4 `(_Z29test_magnet_agcct345_parallelPf) ;  /* 0xffffffcc041c7950 */ /* 0x000fea0003c3ffff */
        .weak           $__internal_2_$__cuda_sm3x_div_rn_noftz_f32_slowpath
        .type           $__internal_2_$__cuda_sm3x_div_rn_noftz_f32_slowpath,@function
        .size           $__internal_2_$__cuda_sm3x_div_rn_noftz_f32_slowpath,(.L_x_142 - $__internal_2_$__cuda_sm3x_div_rn_noftz_f32_slowpath)
$__internal_2_$__cuda_sm3x_div_rn_noftz_f32_slowpath:
[----:B------:R-:W-:Y:S01]  /*3390*/  SHF.R.U32.HI R35, RZ, 0x17, R4 ;  /* 0x00000017ff237819 */ /* 0x000fe20000011604 */
[----:B------:R-:W-:Y:S01]  /*33a0*/  BSSY.RECONVERGENT B1, `(.L_x_58) ;  /* 0x0000062000017945 */ /* 0x000fe20003800200 */
[----:B------:R-:W-:Y:S02]  /*33b0*/  SHF.R.U32.HI R5, RZ, 0x17, R3 ;  /* 0x00000017ff057819 */ /* 0x000fe40000011603 */
[----:B------:R-:W-:Y:S02]  /*33c0*/  LOP3.LUT R35, R35, 0xff, RZ, 0xc0, !PT ;  /* 0x000000ff23237812 */ /* 0x000fe400078ec0ff */
[----:B------:R-:W-:Y:S02]  /*33d0*/  LOP3.LUT R36, R5, 0xff, RZ, 0xc0, !PT ;  /* 0x000000ff05247812 */ /* 0x000fe400078ec0ff */
[----:B------:R-:W-:-:S03]  /*33e0*/  IADD3 R38, PT, PT, R35, -0x1, RZ ;  /* 0xffffffff23267810 */ /* 0x000fc60007ffe0ff */
[----:B------:R-:W-:Y:S01]  /*33f0*/  VIADD R37, R36, 0xffffffff ;  /* 0xffffffff24257836 */ /* 0x000fe20000000000 */
[----:B------:R-:W-:-:S04]  /*3400*/  ISETP.GT.U32.AND P0, PT, R38, 0xfd, PT ;  /* 0x000000fd2600780c */ /* 0x000fc80003f04070 */
[----:B------:R-:W-:-:S13]  /*3410*/  ISETP.GT.U32.OR P0, PT, R37, 0xfd, P0 ;  /* 0x000000fd2500780c */ /* 0x000fda0000704470 */
[----:B------:R-:W-:Y:S01]  /*3420*/  @!P0 MOV R5, RZ ;  /* 0x000000ff00058202 */ /* 0x000fe20000000f00 */
[----:B------:R-:W-:Y:S06]  /*3430*/  @!P0 BRA `(.L_x_59) ;  /* 0x00000000005c8947 */ /* 0x000fec0003800000 */
[----:B------:R-:W-:Y:S02]  /*3440*/  FSETP.GTU.FTZ.AND P0, PT, |R3|, +INF , PT ;  /* 0x7f8000000300780b */ /* 0x000fe40003f1c200 */
[----:B------:R-:W-:-:S04]  /*3450*/  FSETP.GTU.FTZ.AND P1, PT, |R4|, +INF , PT ;  /* 0x7f8000000400780b */ /* 0x000fc80003f3c200 */
[----:B------:R-:W-:-:S13]  /*3460*/  PLOP3.LUT P0, PT, P0, P1, PT, 0xf8, 0x8f ;  /* 0x00000000008f781c */ /* 0x000fda0000703f70 */
[----:B------:R-:W-:Y:S05]  /*3470*/  @P0 BRA `(.L_x_60) ;  /* 0x00000004004c0947 */ /* 0x000fea0003800000 */
[----:B------:R-:W-:-:S13]  /*3480*/  LOP3.LUT P0, RZ, R4, 0x7fffffff, R3, 0xc8, !PT ;  /* 0x7fffffff04ff7812 */ /* 0x000fda000780c803 */
[----:B------:R-:W-:Y:S05]  /*3490*/  @!P0 BRA `(.L_x_61) ;  /* 0x00000004003c8947 */ /* 0x000fea0003800000 */
[C---:B------:R-:W-:Y:S02]  /*34a0*/  FSETP.NEU.FTZ.AND P2, PT, |R3|.reuse, +INF , PT ;  /* 0x7f8000000300780b */ /* 0x040fe40003f5d200 */
[----:B------:R-:W-:Y:S02]  /*34b0*/  FSETP.NEU.FTZ.AND P1, PT, |R4|, +INF , PT ;  /* 0x7f8000000400780b */ /* 0x000fe40003f3d200 */
[----:B------:R-:W-:-:S11]  /*34c0*/  FSETP.NEU.FTZ.AND P0, PT, |R3|, +INF , PT ;  /* 0x7f8000000300780b */ /* 0x000fd60003f1d200 */
[----:B------:R-:W-:Y:S05]  /*34d0*/  @!P1 BRA !P2, `(.L_x_61) ;  /* 0x00000004002c9947 */ /* 0x000fea0005000000 */
[----:B------:R-:W-:-:S04]  /*34e0*/  LOP3.LUT P2, RZ, R3, 0x7fffffff, RZ, 0xc0, !PT ;  /* 0x7fffffff03ff7812 */ /* 0x000fc8000784c0ff */
[----:B------:R-:W-:-:S13]  /*34f0*/  PLOP3.LUT P1, PT, P1, P2, PT, 0x2f, 0xf2 ;  /* 0x0000000000f2781c */ /* 0x000fda0000f24577 */
[----:B------:R-:W-:Y:S05]  /*3500*/  @P1 BRA `(.L_x_62) ;  /* 0x0000000400181947 */ /* 0x000fea0003800000 */
[----:B------:R-:W-:-:S04]  /*3510*/  LOP3.LUT P1, RZ, R4, 0x7fffffff, RZ, 0xc0, !PT ;  /* 0x7fffffff04ff7812 */ /* 0x000fc8000782c0ff */
[----:B------:R-:W-:-:S13]  /*3520*/  PLOP3.LUT P0, PT, P0, P1, PT, 0x2f, 0xf2 ;  /* 0x0000000000f2781c */ /* 0x000fda0000702577 */
[----:B------:R-:W-:Y:S05]  /*3530*/  @P0 BRA `(.L_x_63) ;  /* 0x0000000400000947 */ /* 0x000fea0003800000 */
[----:B------:R-:W-:Y:S02]  /*3540*/  ISETP.GE.AND P0, PT, R37, RZ, PT ;  /* 0x000000ff2500720c */ /* 0x000fe40003f06270 */
[----:B------:R-:W-:-:S11]  /*3550*/  ISETP.GE.AND P1, PT, R38, RZ, PT ;  /* 0x000000ff2600720c */ /* 0x000fd60003f26270 */
[----:B------:R-:W-:Y:S01]  /*3560*/  @P0 IMAD.MOV.U32 R5, RZ, RZ, RZ ;  /* 0x000000ffff050224 */ /* 0x000fe200078e00ff */
[----:B------:R-:W-:Y:S01]  /*3570*/  @!P0 MOV R5, 0xffffffc0 ;  /* 0xffffffc000058802 */ /* 0x000fe20000000f00 */
[----:B------:R-:W-:Y:S01]  /*3580*/  @!P0 FFMA R3, R3, 1.84467440737095516160e+19, RZ ;  /* 0x5f80000003038823 */ /* 0x000fe200000000ff */
[----:B------:R-:W-:-:S03]  /*3590*/  @!P1 FFMA R4, R4, 1.84467440737095516160e+19, RZ ;  /* 0x5f80000004049823 */ /* 0x000fc600000000ff */
[----:B------:R-:W-:-:S07]  /*35a0*/  @!P1 VIADD R5, R5, 0x40 ;  /* 0x0000004005059836 */ /* 0x000fce0000000000 */
.L_x_59:
[----:B------:R-:W-:Y:S01]  /*35b0*/  LEA R37, R35, 0xc0800000, 0x17 ;  /* 0xc080000023257811 */ /* 0x000fe200078eb8ff */
[----:B------:R-:W-:Y:S01]  /*35c0*/  VIADD R36, R36, 0xffffff81 ;  /* 0xffffff8124247836 */ /* 0x000fe20000000000 */
[----:B------:R-:W-:Y:S02]  /*35d0*/  BSSY.RECONVERGENT B2, `(.L_x_64) ;  /* 0x0000035000027945 */ /* 0x000fe40003800200 */
[----:B------:R-:W-:Y:S01]  /*35e0*/  IADD3 R37, PT, PT, -R37, R4, RZ ;  /* 0x0000000425257210 */ /* 0x000fe20007ffe1ff */
[C---:B------:R-:W-:Y:S01]  /*35f0*/  IMAD R3, R36.reuse, -0x800000, R3 ;  /* 0xff80000024037824 */ /* 0x040fe200078e0203 */
[----:B------:R-:W-:Y:S02]  /*3600*/  IADD3 R40, PT, PT, R36, 0x7f, -R35 ;  /* 0x0000007f24287810 */ /* 0x000fe40007ffe823 */
[----:B------:R-:W0:Y:S01]  /*3610*/  MUFU.RCP R4, R37 ;  /* 0x0000002500047308 */ /* 0x000e220000001000 */
[----:B------:R-:W-:Y:S01]  /*3620*/  FADD.FTZ R38, -R37, -RZ ;  /* 0x800000ff25267221 */ /* 0x000fe20000010100 */
[----:B------:R-:W-:-:S03]  /*3630*/  IADD3 R40, PT, PT, R40, R5, RZ ;  /* 0x0000000528287210 */ /* 0x000fc60007ffe0ff */
[----:B0-----:R-:W-:-:S04]  /*3640*/  FFMA R39, R4, R38, 1 ;  /* 0x3f80000004277423 */ /* 0x001fc80000000026 */
[----:B------:R-:W-:-:S04]  /*3650*/  FFMA R4, R4, R39, R4 ;  /* 0x0000002704047223 */ /* 0x000fc80000000004 */
[----:B------:R-:W-:-:S04]  /*3660*/  FFMA R35, R3, R4, RZ ;  /* 0x0000000403237223 */ /* 0x000fc800000000ff */
[----:B------:R-:W-:-:S04]  /*3670*/  FFMA R36, R38, R35, R3 ;  /* 0x0000002326247223 */ /* 0x000fc80000000003 */
[----:B------:R-:W-:-:S04]  /*3680*/  FFMA R35, R4, R36, R35 ;  /* 0x0000002404237223 */ /* 0x000fc80000000023 */
[----:B------:R-:W-:-:S04]  /*3690*/  FFMA R38, R38, R35, R3 ;  /* 0x0000002326267223 */ /* 0x000fc80000000003 */
[----:B------:R-:W-:-:S05]  /*36a0*/  FFMA R3, R4, R38, R35 ;  /* 0x0000002604037223 */ /* 0x000fca0000000023 */
[----:B------:R-:W-:-:S04]  /*36b0*/  SHF.R.U32.HI R5, RZ, 0x17, R3 ;  /* 0x00000017ff057819 */ /* 0x000fc80000011603 */
[----:B------:R-:W-:-:S05]  /*36c0*/  LOP3.LUT R5, R5, 0xff, RZ, 0xc0, !PT ;  /* 0x000000ff05057812 */ /* 0x000fca00078ec0ff */
[----:B------:R-:W-:-:S05]  /*36d0*/  IMAD.IADD R37, R5, 0x1, R40 ;  /* 0x0000000105257824 */ /* 0x000fca00078e0228 */
[----:B------:R-:W-:-:S04]  /*36e0*/  IADD3 R5, PT, PT, R37, -0x1, RZ ;  /* 0xffffffff25057810 */ /* 0x000fc80007ffe0ff */
[----:B------:R-:W-:-:S13]  /*36f0*/  ISETP.GE.U32.AND P0, PT, R5, 0xfe, PT ;  /* 0x000000fe0500780c */ /* 0x000fda0003f06070 */
[----:B------:R-:W-:Y:S05]  /*3700*/  @!P0 BRA `(.L_x_65) ;  /* 0x0000000000808947 */ /* 0x000fea0003800000 */
[----:B------:R-:W-:-:S13]  /*3710*/  ISETP.GT.AND P0, PT, R37, 0xfe, PT ;  /* 0x000000fe2500780c */ /* 0x000fda0003f04270 */
[----:B------:R-:W-:Y:S05]  /*3720*/  @P0 BRA `(.L_x_66) ;  /* 0x00000000006c0947 */ /* 0x000fea0003800000 */
[----:B------:R-:W-:-:S13]  /*3730*/  ISETP.GE.AND P0, PT, R37, 0x1, PT ;  /* 0x000000012500780c */ /* 0x000fda0003f06270 */
[----:B------:R-:W-:Y:S05]  /*3740*/  @P0 BRA `(.L_x_67) ;  /* 0x0000000000740947 */ /* 0x000fea0003800000 */
[----:B------:R-:W-:Y:S02]  /*3750*/  ISETP.GE.AND P0, PT, R37, -0x18, PT ;  /* 0xffffffe82500780c */ /* 0x000fe40003f06270 */
[----:B------:R-:W-:-:S11]  /*3760*/  LOP3.LUT R3, R3, 0x80000000, RZ, 0xc0, !PT ;  /* 0x8000000003037812 */ /* 0x000fd600078ec0ff */
[----:B------:R-:W-:Y:S05]  /*3770*/  @!P0 BRA `(.L_x_67) ;  /* 0x0000000000688947 */ /* 0x000fea0003800000 */
[CCC-:B------:R-:W-:Y:S01]  /*3780*/  FFMA.RZ R36, R4.reuse, R38.reuse, R35.reuse ;  /* 0x0000002604247223 */ /* 0x1c0fe2000000c023 */
[CCC-:B------:R-:W-:Y:S01]  /*3790*/  FFMA.RP R5, R4.reuse, R38.reuse, R35.reuse ;  /* 0x0000002604057223 */ /* 0x1c0fe20000008023 */
[----:B------:R-:W-:Y:S01]  /*37a0*/  FFMA.RM R4, R4, R38, R35 ;  /* 0x0000002604047223 */ /* 0x000fe20000004023 */
[----:B------:R-:W-:Y:S02]  /*37b0*/  ISETP.NE.AND P2, PT, R37, RZ, PT ;  /* 0x000000ff2500720c */ /* 0x000fe40003f45270 */
[----:B------:R-:W-:Y:S02]  /*37c0*/  LOP3.LUT R36, R36, 0x7fffff, RZ, 0xc0, !PT ;  /* 0x007fffff24247812 */ /* 0x000fe400078ec0ff */
[----:B------:R-:W-:Y:S01]  /*37d0*/  FSETP.NEU.FTZ.AND P0, PT, R5, R4, PT ;  /* 0x000000040500720b */ /* 0x000fe20003f1d000 */
[C---:B------:R-:W-:Y:S01]  /*37e0*/  VIADD R5, R37.reuse, 0x20 ;  /* 0x0000002025057836 */ /* 0x040fe20000000000 */
[----:B------:R-:W-:Y:S02]  /*37f0*/  LOP3.LUT R36, R36, 0x800000, RZ, 0xfc, !PT ;  /* 0x0080000024247812 */ /* 0x000fe400078efcff */
[----:B------:R-:W-:-:S02]  /*3800*/  ISETP.NE.AND P1, PT, R37, RZ, PT ;  /* 0x000000ff2500720c */ /* 0x000fc40003f25270 */
[----:B------:R-:W-:Y:S02]  /*3810*/  IADD3 R35, PT, PT, -R37, RZ, RZ ;  /* 0x000000ff25237210 */ /* 0x000fe40007ffe1ff */
[----:B------:R-:W-:Y:S02]  /*3820*/  SHF.L.U32 R5, R36, R5, RZ ;  /* 0x0000000524057219 */ /* 0x000fe400000006ff */
[----:B------:R-:W-:Y:S02]  /*3830*/  SEL R35, R35, RZ, P2 ;  /* 0x000000ff23237207 */ /* 0x000fe40001000000 */
[----:B------:R-:W-:Y:S02]  /*3840*/  ISETP.NE.AND P1, PT, R5, RZ, P1 ;  /* 0x000000ff0500720c */ /* 0x000fe40000f25270 */
[----:B------:R-:W-:Y:S02]  /*3850*/  SHF.R.U32.HI R35, RZ, R35, R36 ;  /* 0x00000023ff237219 */ /* 0x000fe40000011624 */
[----:B------:R-:W-:-:S02]  /*3860*/  PLOP3.LUT P0, PT, P0, P1, PT, 0xf8, 0x8f ;  /* 0x00000000008f781c */ /* 0x000fc40000703f70 */
[----:B------:R-:W-:Y:S02]  /*3870*/  SHF.R.U32.HI R5, RZ, 0x1, R35 ;  /* 0x00000001ff057819 */ /* 0x000fe40000011623 */
[----:B------:R-:W-:-:S04]  /*3880*/  SEL R4, RZ, 0x1, !P0 ;  /* 0x00000001ff047807 */ /* 0x000fc80004000000 */
[----:B------:R-:W-:-:S04]  /*3890*/  LOP3.LUT R4, R4, 0x1, R5, 0xf8, !PT ;  /* 0x0000000104047812 */ /* 0x000fc800078ef805 */
[----:B------:R-:W-:-:S05]  /*38a0*/  LOP3.LUT R4, R4, R35, RZ, 0xc0, !PT ;  /* 0x0000002304047212 */ /* 0x000fca00078ec0ff */
[----:B------:R-:W-:-:S05]  /*38b0*/  IMAD.IADD R4, R5, 0x1, R4 ;  /* 0x0000000105047824 */ /* 0x000fca00078e0204 */
[----:B------:R-:W-:Y:S01]  /*38c0*/  LOP3.LUT R3, R4, R3, RZ, 0xfc, !PT ;  /* 0x0000000304037212 */ /* 0x000fe200078efcff */
[----:B------:R-:W-:Y:S06]  /*38d0*/  BRA `(.L_x_67) ;  /* 0x0000000000107947 */ /* 0x000fec0003800000 */
.L_x_66:
[----:B------:R-:W-:-:S04]  /*38e0*/  LOP3.LUT R3, R3, 0x80000000, RZ, 0xc0, !PT ;  /* 0x8000000003037812 */ /* 0x000fc800078ec0ff */
[----:B------:R-:W-:Y:S01]  /*38f0*/  LOP3.LUT R3, R3, 0x7f800000, RZ, 0xfc, !PT ;  /* 0x7f80000003037812 */ /* 0x000fe200078efcff */
[----:B------:R-:W-:Y:S06]  /*3900*/  BRA `(.L_x_67) ;  /* 0x0000000000047947 */ /* 0x000fec0003800000 */
.L_x_65:
[----:B------:R-:W-:-:S07]  /*3910*/  LEA R3, R40, R3, 0x17 ;  /* 0x0000000328037211 */ /* 0x000fce00078eb8ff */
.L_x_67:
[----:B------:R-:W-:Y:S05]  /*3920*/  BSYNC.RECONVERGENT B2 ;  /* 0x0000000000027941 */ /* 0x000fea0003800200 */
.L_x_64:
[----:B------:R-:W-:Y:S05]  /*3930*/  BRA `(.L_x_68) ;  /* 0x0000000000207947 */ /* 0x000fea0003800000 */
.L_x_63:
[----:B------:R-:W-:-:S04]  /*3940*/  LOP3.LUT R3, R4, 0x80000000, R3, 0x48, !PT ;  /* 0x8000000004037812 */ /* 0x000fc800078e4803 */
[----:B------:R-:W-:Y:S01]  /*3950*/  LOP3.LUT R3, R3, 0x7f800000, RZ, 0xfc, !PT ;  /* 0x7f80000003037812 */ /* 0x000fe200078efcff */
[----:B------:R-:W-:Y:S06]  /*3960*/  BRA `(.L_x_68) ;  /* 0x0000000000147947 */ /* 0x000fec0003800000 */
.L_x_62:
[----:B------:R-:W-:Y:S01]  /*3970*/  LOP3.LUT R3, R4, 0x80000000, R3, 0x48, !PT ;  /* 0x8000000004037812 */ /* 0x000fe200078e4803 */
[----:B------:R-:W-:Y:S06]  /*3980*/  BRA `(.L_x_68) ;  /* 0x00000000000c7947 */ /* 0x000fec0003800000 */
.L_x_61:
[----:B------:R-:W0:Y:S01]  /*3990*/  MUFU.RSQ R3, -QNAN ;  /* 0xffc0000000037908 */ /* 0x000e220000001400 */
[----:B------:R-:W-:Y:S05]  /*39a0*/  BRA `(.L_x_68) ;  /* 0x0000000000047947 */ /* 0x000fea0003800000 */
.L_x_60:
[----:B------:R-:W-:-:S07]  /*39b0*/  FADD.FTZ R3, R3, R4 ;  /* 0x0000000403037221 */ /* 0x000fce0000010000 */
.L_x_68:
[----:B------:R-:W-:Y:S05]  /*39c0*/  BSYNC.RECONVERGENT B1 ;  /* 0x0000000000017941 */ /* 0x000fea0003800200 */
.L_x_58:
[----:B------:R-:W-:Y:S02]  /*39d0*/  HFMA2 R5, -RZ, RZ, 0, 0 ;  /* 0x00000000ff057431 */ /* 0x000fe400000001ff */
[----:B------:R-:W-:-:S04]  /*39e0*/  IMAD.MOV.U32 R4, RZ, RZ, R34 ;  /* 0x000000ffff047224 */ /* 0x000fc800078e0022 */
[----:B0-----:R-:W-:Y:S05]  /*39f0*/  RET.REL.NODEC R4 `(_Z29test_magnet_agcct345_parallelPf) ;  /* 0xffffffc404807950 */ /* 0x001fea0003c3ffff */
.L_x_69:
[----:B------:R-:W-:-:S00]  /*3a00*/  BRA `(.L_x_69) ;  /* 0xfffffffc00fc7947 */ /* 0x000fc0000383ffff */
[----:B------:R-:W-:-:S00]  /*3a10*/  NOP ;  /* 0x0000000000007918 */ /* 0x000fc00000000000 */
        /* <DEDUP_REMOVED lines=14> */
.L_x_142:


//--------------------- .text._Z29test_magnet_bicct345_parallelPf --------------------------
	.section	.text._Z29test_magnet_bicct345_parallelPf,"ax",@progbits
	.align	128
        .global         _Z29test_magnet_bicct345_parallelPf
        .type           _Z29test_magnet_bicct345_parallelPf,@function
        .size           _Z29test_magnet_bicct345_parallelPf,(.L_x_145 - _Z29test_magnet_bicct345_parallelPf)
        .other          _Z29test_magnet_bicct345_parallelPf,@"STO_CUDA_ENTRY STV_DEFAULT"
_Z29test_magnet_bicct345_parallelPf:
.text._Z29test_magnet_bicct345_parallelPf:
        /* <DEDUP_REMOVED lines=51> */
[----:B-----5:R-:W-:Y:S05]  /*0330*/  CALL.REL.NOINC `($__internal_5_$__cuda_sm3x_div_rn_noftz_f32_slowpath) ;  /* 0x00000030000c7944 */ /* 0x020fea0003c00000 */
[----:B------:R-:W-:-:S07]  /*0340*/  MOV R27, R3 ;  /* 0x00000003001b7202 */ /* 0x000fce0000000f00 */
.L_x_73:
[----:B------:R-:W-:Y:S05]  /*0350*/  BSYNC.RECONVERGENT B3 ;  /* 0x0000000000037941 */ /* 0x000fea0003800200 */
.L_x_72:
        /* <DEDUP_REMOVED lines=13> */
[----:B------:R-:W-:Y:S05]  /*0430*/  CALL.REL.NOINC `($__internal_5_$__cuda_sm3x_div_rn_noftz_f32_slowpath) ;  /* 0x0000002c00cc7944 */ /* 0x000fea0003c00000 */
[----:B------:R-:W-:-:S07]  /*0440*/  IMAD.MOV.U32 R16, RZ, RZ, R3 ;  /* 0x000000ffff107224 */ /* 0x000fce00078e0003 */
.L_x_75:
[----:B------:R-:W-:Y:S05]  /*0450*/  BSYNC.RECONVERGENT B3 ;  /* 0x0000000000037941 */ /* 0x000fea0003800200 */
.L_x_74:
        /* <DEDUP_REMOVED lines=26> */
[----:B-----5:R-:W-:Y:S05]  /*0600*/  CALL.REL.NOINC `($__internal_5_$__cuda_sm3x_div_rn_noftz_f32_slowpath) ;  /* 0x0000002c00587944 */ /* 0x020fea0003c00000 */
[----:B------:R-:W-:-:S07]  /*0610*/  IMAD.MOV.U32 R2, RZ, RZ, R3 ;  /* 0x000000ffff027224 */ /* 0x000fce00078e0003 */
.L_x_77:
[----:B------:R-:W-:Y:S05]  /*0620*/  BSYNC.RECONVERGENT B3 ;  /* 0x0000000000037941 */ /* 0x000fea0003800200 */
.L_x_76:
        /* <DEDUP_REMOVED lines=22> */
[----:B------:R-:W-:Y:S05]  /*0790*/  CALL.REL.NOINC `($__internal_5_$__cuda_sm3x_div_rn_noftz_f32_slowpath) ;  /* 0x0000002800f47944 */ /* 0x000fea0003c00000 */
[----:B------:R-:W-:-:S07]  /*07a0*/  IMAD.MOV.U32 R2, RZ, RZ, R3 ;  /* 0x000000ffff027224 */ /* 0x000fce00078e0003 */
.L_x_79:
[----:B------:R-:W-:Y:S05]  /*07b0*/  BSYNC.RECONVERGENT B3 ;  /* 0x0000000000037941 */ /* 0x000fea0003800200 */
.L_x_78:
        /* <DEDUP_REMOVED lines=22> */
[----:B-----5:R-:W-:Y:S05]  /*0920*/  CALL.REL.NOINC `($__internal_5_$__cuda_sm3x_div_rn_noftz_f32_slowpath) ;  /* 0x0000002800907944 */ /* 0x020fea0003c00000 */
[----:B------:R-:W-:-:S07]  /*0930*/  IMAD.MOV.U32 R2, RZ, RZ, R3 ;  /* 0x000000ffff027224 */ /* 0x000fce00078e0003 */
.L_x_81:
[----:B------:R-:W-:Y:S05]  /*0940*/  BSYNC.RECONVERGENT B3 ;  /* 0x0000000000037941 */ /* 0x000fea0003800200 */
.L_x_80:
        /* <DEDUP_REMOVED lines=29> */
.L_x_84:
        /* <DEDUP_REMOVED lines=46> */
.L_x_83:
[----:B------:R-:W-:Y:S05]  /*0e00*/  BSYNC.RECONVERGENT B1 ;  /* 0x0000000000017941 */ /* 0x000fea0003800200 */
.L_x_82:
[----:B------:R-:W-:Y:S01]  /*0e10*/  MOV R4, 0x37cbac00 ;  /* 0x37cbac0000047802 */ /* 0x000fe20000000f00 */
[----:B------:R-:W-:Y:S01]  /*0e20*/  FMUL R5, R2, R2 ;  /* 0x0000000202057220 */ /* 0x000fe20000400000 */
[C---:B------:R-:W-:Y:S01]  /*0e30*/  LOP3.LUT R8, R3.reuse, 0x1, RZ, 0xc0, !PT ;  /* 0x0000000103087812 */ /* 0x040fe200078ec0ff */
[----:B------:R-:W-:Y:S02]  /*0e40*/  HFMA2 R23, -RZ, RZ, 1.541015625, -0.052001953125 ;  /* 0x3e2aaaa8ff177431 */ /* 0x000fe400000001ff */
[----:B------:R-:W-:Y:S02]  /*0e50*/  VIADD R3, R3, 0x1 ;  /* 0x0000000103037836 */ /* 0x000fe40000000000 */
[----:B------:R-:W-:Y:S01]  /*0e60*/  FFMA R4, R5, R4, -0.0013887860113754868507 ;  /* 0xbab607ed05047423 */ /* 0x000fe20000000004 */
[----:B------:R-:W-:Y:S01]  /*0e70*/  ISETP.NE.U32.AND P0, PT, R8, 0x1, PT ;  /* 0x000000010800780c */ /* 0x000fe20003f05070 */
[----:B------:R-:W-:Y:S01]  /*0e80*/  IMAD.MOV.U32 R8, RZ, RZ, 0x3c0885e4 ;  /* 0x3c0885e4ff087424 */ /* 0x000fe200078e00ff */
[----:B------:R-:W-:Y:S01]  /*0e90*/  BSSY.RECONVERGENT B1, `(.L_x_85) ;  /* 0x0000042000017945 */ /* 0x000fe20003800200 */
[----:B------:R-:W-:-:S02]  /*0ea0*/  LOP3.LUT P1, RZ, R3, 0x2, RZ, 0xc0, !PT ;  /* 0x0000000203ff7812 */ /* 0x000fc4000782c0ff */
[----:B------:R-:W-:Y:S02]  /*0eb0*/  FSEL R4, R4, -0.00019574658654164522886, P0 ;  /* 0xb94d415304047808 */ /* 0x000fe40000000000 */
[----:B------:R-:W-:Y:S02]  /*0ec0*/  FSEL R8, R8, 0.041666727513074874878, !P0 ;  /* 0x3d2aaabb08087808 */ /* 0x000fe40004000000 */
[----:B------:R-:W-:Y:S02]  /*0ed0*/  FSEL R2, R2, 1, !P0 ;  /* 0x3f80000002027808 */ /* 0x000fe40004000000 */
[----:B------:R-:W-:Y:S01]  /*0ee0*/  FSEL R23, -R23, -0.4999999701976776123, !P0 ;  /* 0xbeffffff17177808 */ /* 0x000fe20004000100 */
[----:B------:R-:W-:Y:S01]  /*0ef0*/  FFMA R4, R5, R4, R8 ;  /* 0x0000000405047223 */ /* 0x000fe20000000008 */
[----:B------:R-:W-:Y:S01]  /*0f00*/  FSETP.GE.AND P0, PT, |R25|, 105615, PT ;  /* 0x47ce47801900780b */ /* 0x000fe20003f06200 */
[C---:B------:R-:W-:Y:S02]  /*0f10*/  FFMA R3, R5.reuse, R2, RZ ;  /* 0x0000000205037223 */ /* 0x040fe400000000ff */
[----:B------:R-:W-:-:S04]  /*0f20*/  FFMA R4, R5, R4, R23 ;  /* 0x0000000405047223 */ /* 0x000fc80000000017 */
[----:B------:R-:W-:-:S04]  /*0f30*/  FFMA R28, R3, R4, R2 ;  /* 0x00000004031c7223 */ /* 0x000fc80000000002 */
[----:B------:R-:W-:Y:S02]  /*0f40*/  @P1 FADD R28, RZ, -R28 ;  /* 0x8000001cff1c1221 */ /* 0x000fe40000000000 */
[----:B------:R-:W-:Y:S05]  /*0f50*/  @!P0 BRA `(.L_x_86) ;  /* 0x0000000000d48947 */ /* 0x000fea0003800000 */
        /* <DEDUP_REMOVED lines=9> */
.L_x_87:
        /* <DEDUP_REMOVED lines=44> */
.L_x_86:
[----:B------:R-:W-:Y:S05]  /*12b0*/  BSYNC.RECONVERGENT B1 ;  /* 0x0000000000017941 */ /* 0x000fea0003800200 */
.L_x_85:
        /* <DEDUP_REMOVED lines=12> */
[----:B------:R-:W-:Y:S05]  /*1380*/  CALL.REL.NOINC `($__internal_5_$__cuda_sm3x_div_rn_noftz_f32_slowpath) ;  /* 0x0000001c00f87944 */ /* 0x000fea0003c00000 */
.L_x_89:
[----:B------:R-:W-:Y:S05]  /*1390*/  BSYNC.RECONVERGENT B3 ;  /* 0x0000000000037941 */ /* 0x000fea0003800200 */
.L_x_88:
        /* <DEDUP_REMOVED lines=11> */
[----:B------:R-:W-:Y:S02]  /*1450*/  FSEL R8, R8, 0.041666727513074874878, P0 ;  /* 0x3d2aaabb08087808 */ /* 0x000fe40000000000 */
[----:B------:R-:W-:Y:S01]  /*1460*/  FSEL R2, R24, 1, P0 ;  /* 0x3f80000018027808 */ /* 0x000fe20000000000 */
[----:B------:R-:W-:Y:S01]  /*1470*/  IMAD.MOV.U32 R24, RZ, RZ, RZ ;  /* 0x000000ffff187224 */ /* 0x000fe200078e00ff */
[----:B------:R-:W-:Y:S01]  /*1480*/  FSEL R25, -R25, -0.4999999701976776123, P0 ;  /* 0xbeffffff19197808 */ /* 0x000fe20000000100 */
[C---:B------:R-:W-:Y:S02]  /*1490*/  FFMA R4, R5.reuse, R4, R8 ;  /* 0x0000000405047223 */ /* 0x040fe40000000008 */
[C---:B------:R-:W-:Y:S02]  /*14a0*/  FFMA R23, R5.reuse, R2, RZ ;  /* 0x0000000205177223 */ /* 0x040fe400000000ff */
[----:B------:R-:W-:Y:S01]  /*14b0*/  FFMA R4, R5, R4, R25 ;  /* 0x0000000405047223 */ /* 0x000fe20000000019 */
[----:B------:R-:W-:Y:S01]  /*14c0*/  FMUL R5, R9, R3 ;  /* 0x0000000309057220 */ /* 0x000fe20000400000 */
[----:B------:R-:W-:-:S02]  /*14d0*/  VIADD R25, R15, 0x165 ;  /* 0x000001650f197836 */ /* 0x000fc40000000000 */
[----:B------:R-:W-:Y:S01]  /*14e0*/  FFMA R2, R23, R4, R2 ;  /* 0x0000000417027223 */ /* 0x000fe20000000002 */
[----:B------:R-:W-:Y:S01]  /*14f0*/  FMUL R12, R28, R5 ;  /* 0x000000051c0c7220 */ /* 0x000fe20000400000 */
[----:B------:R-:W-:Y:S02]  /*1500*/  CS2R R22, SRZ ;  /* 0x0000000000167805 */ /* 0x000fe4000001ff00 */
[----:B------:R-:W-:-:S04]  /*1510*/  @P1 FADD R2, RZ, -R2 ;  /* 0x80000002ff021221 */ /* 0x000fc80000000000 */
[----:B------:R-:W-:-:S07]  /*1520*/  FMUL R26, R5, R2 ;  /* 0x00000002051a7220 */ /* 0x000fce0000400000 */
.L_x_117:
        /* <DEDUP_REMOVED lines=18> */
[----:B------:R-:W-:Y:S05]  /*1650*/  CALL.REL.NOINC `($__internal_5_$__cuda_sm3x_div_rn_noftz_f32_slowpath) ;  /* 0x0000001c00447944 */ /* 0x000fea0003c00000 */
[----:B------:R-:W-:-:S07]  /*1660*/  IMAD.MOV.U32 R31, RZ, RZ, R3 ;  /* 0x000000ffff1f7224 */ /* 0x000fce00078e0003 */
.L_x_92:
[----:B------:R-:W-:Y:S05]  /*1670*/  BSYNC.RECONVERGENT B4 ;  /* 0x0000000000047941 */ /* 0x000fea0003800200 */
.L_x_91:
        /* <DEDUP_REMOVED lines=20> */
[----:B------:R-:W-:Y:S05]  /*17c0*/  CALL.REL.NOINC `($__internal_5_$__cuda_sm3x_div_rn_noftz_f32_slowpath) ;  /* 0x0000001800e87944 */ /* 0x000fea0003c00000 */
[----:B------:R-:W-:-:S07]  /*17d0*/  IMAD.MOV.U32 R2, RZ, RZ, R3 ;  /* 0x000000ffff027224 */ /* 0x000fce00078e0003 */
.L_x_94:
[----:B------:R-:W-:Y:S05]  /*17e0*/  BSYNC.RECONVERGENT B4 ;  /* 0x0000000000047941 */ /* 0x000fea0003800200 */
.L_x_93:
        /* <DEDUP_REMOVED lines=20> */
[----:B------:R-:W-:Y:S05]  /*1930*/  CALL.REL.NOINC `($__internal_5_$__cuda_sm3x_div_rn_noftz_f32_slowpath) ;  /* 0x00000018008c7944 */ /* 0x000fea0003c00000 */
[----:B------:R-:W-:-:S07]  /*1940*/  IMAD.MOV.U32 R2, RZ, RZ, R3 ;  /* 0x000000ffff027224 */ /* 0x000fce00078e0003 */
.L_x_96:
[----:B------:R-:W-:Y:S05]  /*1950*/  BSYNC.RECONVERGENT B4 ;  /* 0x0000000000047941 */ /* 0x000fea0003800200 */
.L_x_95:
        /* <DEDUP_REMOVED lines=19> */
[----:B------:R-:W-:Y:S05]  /*1a90*/  CALL.REL.NOINC `($__internal_5_$__cuda_sm3x_div_rn_noftz_f32_slowpath) ;  /* 0x0000001800347944 */ /* 0x000fea0003c00000 */
[----:B------:R-:W-:-:S07]  /*1aa0*/  MOV R2, R3 ;  /* 0x0000000300027202 */ /* 0x000fce0000000f00 */
.L_x_98:
[----:B------:R-:W-:Y:S05]  /*1ab0*/  BSYNC.RECONVERGENT B4 ;  /* 0x0000000000047941 */ /* 0x000fea0003800200 */
.L_x_97:
        /* <DEDUP_REMOVED lines=19> */
[----:B------:R-:W-:Y:S05]  /*1bf0*/  CALL.REL.NOINC `($__internal_5_$__cuda_sm3x_div_rn_noftz_f32_slowpath) ;  /* 0x0000001400dc7944 */ /* 0x000fea0003c00000 */
[----:B------:R-:W-:-:S07]  /*1c00*/  IMAD.MOV.U32 R32, RZ, RZ, R3 ;  /* 0x000000ffff207224 */ /* 0x000fce00078e0003 */
.L_x_100:
[----:B------:R-:W-:Y:S05]  /*1c10*/  BSYNC.RECONVERGENT B4 ;  /* 0x0000000000047941 */ /* 0x000fea0003800200 */
.L_x_99:
        /* <DEDUP_REMOVED lines=22> */
.L_x_103:
        /* <DEDUP_REMOVED lines=46> */
.L_x_102:
[----:B------:R-:W-:Y:S05]  /*2060*/  BSYNC.RECONVERGENT B1 ;  /* 0x0000000000017941 */ /* 0x000fea0003800200 */
.L_x_101:
[----:B------:R-:W-:Y:S01]  /*2070*/  HFMA2 R35, -RZ, RZ, 0.487060546875, -0.0625 ;  /* 0x37cbac00ff237431 */ /* 0x000fe200000001ff */
[C---:B------:R-:W-:Y:S01]  /*2080*/  LOP3.LUT R4, R8.reuse, 0x1, RZ, 0xc0, !PT ;  /* 0x0000000108047812 */ /* 0x040fe200078ec0ff */
[----:B------:R-:W-:Y:S01]  /*2090*/  VIADD R2, R8, 0x1 ;  /* 0x0000000108027836 */ /* 0x000fe20000000000 */
[----:B------:R-:W-:Y:S01]  /*20a0*/  BSSY.RECONVERGENT B1, `(.L_x_104) ;  /* 0x0000048000017945 */ /* 0x000fe20003800200 */
[----:B------:R-:W-:Y:S01]  /*20b0*/  IMAD.MOV.U32 R36, RZ, RZ, 0x3c0885e4 ;  /* 0x3c0885e4ff247424 */ /* 0x000fe200078e00ff */
[----:B------:R-:W-:Y:S01]  /*20c0*/  ISETP.NE.U32.AND P1, PT, R4, 0x1, PT ;  /* 0x000000010400780c */ /* 0x000fe20003f25070 */
[----:B------:R-:W-:Y:S01]  /*20d0*/  FMUL R4, R3, R3 ;  /* 0x0000000303047220 */ /* 0x000fe20000400000 */
[----:B------:R-:W-:Y:S02]  /*20e0*/  LOP3.LUT P2, RZ, R2, 0x2, RZ, 0xc0, !PT ;  /* 0x0000000202ff7812 */ /* 0x000fe4000784c0ff */
[----:B------:R-:W-:Y:S01]  /*20f0*/  FSEL R37, R36, 0.041666727513074874878, !P1 ;  /* 0x3d2aaabb24257808 */ /* 0x000fe20004800000 */
[----:B------:R-:W-:-:S05]  /*2100*/  FFMA R2, R4, R35, -0.0013887860113754868507 ;  /* 0xbab607ed04027423 */ /* 0x000fca0000000023 */
[----:B------:R-:W-:Y:S02]  /*2110*/  FSEL R5, R2, -0.00019574658654164522886, P1 ;  /* 0xb94d415302057808 */ /* 0x000fe40000800000 */
[----:B------:R-:W-:-:S03]  /*2120*/  FSEL R2, R3, 1, !P1 ;  /* 0x3f80000003027808 */ /* 0x000fc60004800000 */
[----:B------:R-:W-:Y:S01]  /*2130*/  FFMA R5, R4, R5, R37 ;  /* 0x0000000504057223 */ /* 0x000fe20000000025 */
[----:B------:R-:W-:-:S04]  /*2140*/  MOV R37, 0x3e2aaaa8 ;  /* 0x3e2aaaa800257802 */ /* 0x000fc80000000f00 */
[----:B------:R-:W-:-:S05]  /*2150*/  FSEL R3, -R37, -0.4999999701976776123, !P1 ;  /* 0xbeffffff25037808 */ /* 0x000fca0004800100 */
[C---:B------:R-:W-:Y:S01]  /*2160*/  FFMA R5, R4.reuse, R5, R3 ;  /* 0x0000000504057223 */ /* 0x040fe20000000003 */
[----:B------:R-:W-:-:S04]  /*2170*/  FFMA R3, R4, R2, RZ ;  /* 0x0000000204037223 */ /* 0x000fc800000000ff */
[----:B------:R-:W-:Y:S01]  /*2180*/  FFMA R2, R3, R5, R2 ;  /* 0x0000000503027223 */ /* 0x000fe20000000002 */
[----:B------:R-:W-:-:S03]  /*2190*/  FMUL R3, R9, R32 ;  /* 0x0000002009037220 */ /* 0x000fc60000400000 */
        /* <DEDUP_REMOVED lines=12> */
.L_x_106:
        /* <DEDUP_REMOVED lines=44> */
.L_x_105:
[----:B------:R-:W-:Y:S05]  /*2520*/  BSYNC.RECONVERGENT B1 ;  /* 0x0000000000017941 */ /* 0x000fea0003800200 */
.L_x_104:
[----:B------:R-:W-:Y:S01]  /*2530*/  FMUL R3, R33, R33 ;  /* 0x0000002121037220 */ /* 0x000fe20000400000 */
[C---:B------:R-:W-:Y:S01]  /*2540*/  LOP3.LUT R2, R31.reuse, 0x1, RZ, 0xc0, !PT ;  /* 0x000000011f027812 */ /* 0x040fe200078ec0ff */
[----:B------:R-:W-:Y:S01]  /*2550*/  FMUL R30, R30, R32 ;  /* 0x000000201e1e7220 */ /* 0x000fe20000400000 */
[----:B------:R-:W-:Y:S01]  /*2560*/  LOP3.LUT P1, RZ, R31, 0x2, RZ, 0xc0, !PT ;  /* 0x000000021fff7812 */ /* 0x000fe2000782c0ff */
[----:B------:R-:W-:Y:S01]  /*2570*/  FFMA R35, R3, R35, -0.0013887860113754868507 ;  /* 0xbab607ed03237423 */ /* 0x000fe20000000023 */
[----:B------:R-:W-:Y:S01]  /*2580*/  ISETP.NE.U32.AND P0, PT, R2, 0x1, PT ;  /* 0x000000010200780c */ /* 0x000fe20003f05070 */
[----:B------:R-:W-:Y:S01]  /*2590*/  BSSY.RECONVERGENT B1, `(.L_x_107) ;  /* 0x0000026000017945 */ /* 0x000fe20003800200 */
[----:B------:R-:W-:Y:S01]  /*25a0*/  IADD3 R15, PT, PT, R15, 0x3, RZ ;  /* 0x000000030f0f7810 */ /* 0x000fe20007ffe0ff */
[----:B------:R-:W-:Y:S01]  /*25b0*/  FADD R31, R12, -R29 ;  /* 0x8000001d0c1f7221 */ /* 0x000fe20000000000 */
[----:B------:R-:W-:Y:S02]  /*25c0*/  FSEL R36, R36, 0.041666727513074874878, P0 ;  /* 0x3d2aaabb24247808 */ /* 0x000fe40000000000 */
[----:B------:R-:W-:-:S02]  /*25d0*/  FSEL R4, R35, -0.00019574658654164522886, !P0 ;  /* 0xb94d415323047808 */ /* 0x000fc40004000000 */
[----:B------:R-:W-:Y:S01]  /*25e0*/  FSEL R2, R33, 1, P0 ;  /* 0x3f80000021027808 */ /* 0x000fe20000000000 */
[----:B------:R-:W-:Y:S01]  /*25f0*/  FADD R33, R30, -R27 ;  /* 0x8000001b1e217221 */ /* 0x000fe20000000000 */
[----:B------:R-:W-:Y:S01]  /*2600*/  FSEL R37, -R37, -0.4999999701976776123, P0 ;  /* 0xbeffffff25257808 */ /* 0x000fe20000000100 */
[C---:B------:R-:W-:Y:S02]  /*2610*/  FFMA R4, R3.reuse, R4, R36 ;  /* 0x0000000403047223 */ /* 0x040fe40000000024 */
[C---:B------:R-:W-:Y:S02]  /*2620*/  FFMA R5, R3.reuse, R2, RZ ;  /* 0x0000000203057223 */ /* 0x040fe400000000ff */
[----:B------:R-:W-:-:S04]  /*2630*/  FFMA R4, R3, R4, R37 ;  /* 0x0000000403047223 */ /* 0x000fc80000000025 */
[----:B------:R-:W-:Y:S01]  /*2640*/  FFMA R2, R5, R4, R2 ;  /* 0x0000000405027223 */ /* 0x000fe20000000002 */
[----:B------:R-:W-:-:S03]  /*2650*/  FMUL R5, R9, R32 ;  /* 0x0000002009057220 */ /* 0x000fc60000400000 */
[----:B------:R-:W-:-:S04]  /*2660*/  @P1 FADD R2, RZ, -R2 ;  /* 0x80000002ff021221 */ /* 0x000fc80000000000 */
[----:B------:R-:W-:Y:S01]  /*2670*/  FMUL R5, R5, R2 ;  /* 0x0000000205057220 */ /* 0x000fe20000400000 */
[----:B------:R-:W-:-:S03]  /*2680*/  FADD R2, R12, R29 ;  /* 0x0000001d0c027221 */ /* 0x000fc60000000000 */
[C-C-:B------:R-:W-:Y:S01]  /*2690*/  FADD R3, R5.reuse, R26.reuse ;  /* 0x0000001a05037221 */ /* 0x140fe20000000000 */
[----:B------:R-:W-:Y:S01]  /*26a0*/  FFMA R35, R2, -0.5, RZ ;  /* 0xbf00000002237823 */ /* 0x000fe200000000ff */
[----:B------:R-:W-:Y:S01]  /*26b0*/  FADD R2, R30, R27 ;  /* 0x0000001b1e027221 */ /* 0x000fe20000000000 */
[----:B------:R-:W-:Y:S01]  /*26c0*/  FADD R32, R5, -R26 ;  /* 0x8000001a05207221 */ /* 0x000fe20000000000 */
[----:B------:R-:W-:Y:S01]  /*26d0*/  FFMA R3, R3, -0.5, RZ ;  /* 0xbf00000003037823 */ /* 0x000fe200000000ff */
[----:B------:R-:W-:Y:S02]  /*26e0*/  IMAD.MOV.U32 R27, RZ, RZ, R30 ;  /* 0x000000ffff1b7224 */ /* 0x000fe400078e001e */
[----:B------:R-:W-:Y:S01]  /*26f0*/  FFMA R37, R2, -0.5, RZ ;  /* 0xbf00000002257823 */ /* 0x000fe200000000ff */
[----:B------:R-:W-:Y:S01]  /*2700*/  MOV R26, R5 ;  /* 0x00000005001a7202 */ /* 0x000fe20000000f00 */
[----:B------:R-:W-:-:S04]  /*2710*/  FMUL R4, R3, R3 ;  /* 0x0000000303047220 */ /* 0x000fc80000400000 */
[----:B------:R-:W-:-:S04]  /*2720*/  FFMA R4, R35, R35, R4 ;  /* 0x0000002323047223 */ /* 0x000fc80000000004 */
[----:B------:R-:W-:-:S04]  /*2730*/  FFMA R4, R37, R37, R4 ;  /* 0x0000002525047223 */ /* 0x000fc80000000004 */
[----:B------:R-:W-:Y:S01]  /*2740*/  VIADD R2, R4, 0xf3000000 ;  /* 0xf300000004027836 */ /* 0x000fe20000000000 */
[----:B------:R0:W1:Y:S04]  /*2750*/  MUFU.RSQ R39, R4 ;  /* 0x0000000400277308 */ /* 0x0000680000001400 */
[----:B------:R-:W-:-:S13]  /*2760*/  ISETP.GT.U32.AND P0, PT, R2, 0x727fffff, PT ;  /* 0x727fffff0200780c */ /* 0x000fda0003f04070 */
[----:B01----:R-:W-:Y:S05]  /*2770*/  @!P0 BRA `(.L_x_108) ;  /* 0x00000000000c8947 */ /* 0x003fea0003800000 */
[----:B------:R-:W-:-:S07]  /*2780*/  MOV R30, 0x27a0 ;  /* 0x000027a0001e7802 */ /* 0x000fce0000000f00 */
[----:B------:R-:W-:Y:S05]  /*2790*/  CALL.REL.NOINC `($__internal_4_$__cuda_sm20_sqrt_rn_f32_slowpath) ;  /* 0x0000000800987944 */ /* 0x000fea0003c00000 */
[----:B------:R-:W-:Y:S05]  /*27a0*/  BRA `(.L_x_109) ;  /* 0x0000000000107947 */ /* 0x000fea0003800000 */
.L_x_108:
[----:B------:R-:W-:Y:S01]  /*27b0*/  FMUL.FTZ R8, R4, R39 ;  /* 0x0000002704087220 */ /* 0x000fe20000410000 */
[----:B------:R-:W-:-:S03]  /*27c0*/  FMUL.FTZ R2, R39, 0.5 ;  /* 0x3f00000027027820 */ /* 0x000fc60000410000 */
[----:B------:R-:W-:-:S04]  /*27d0*/  FFMA R5, -R8, R8, R4 ;  /* 0x0000000808057223 */ /* 0x000fc80000000104 */
[----:B------:R-:W-:-:S07]  /*27e0*/  FFMA R8, R5, R2, R8 ;  /* 0x0000000205087223 */ /* 0x000fce0000000008 */
.L_x_109:
[----:B------:R-:W-:Y:S05]  /*27f0*/  BSYNC.RECONVERGENT B1 ;  /* 0x0000000000017941 */ /* 0x000fea0003800200 */
.L_x_107:
[----:B------:R-:W-:Y:S02]  /*2800*/  VIADD R2, R8, 0x1800000 ;  /* 0x0180000008027836 */ /* 0x000fe40000000000 */
[----:B------:R-:W-:Y:S01]  /*2810*/  FMUL R29, R33, R3 ;  /* 0x00000003211d7220 */ /* 0x000fe20000400000 */
[-C--:B------:R-:W-:Y:S01]  /*2820*/  FMUL R30, R31, R37.reuse ;  /* 0x000000251f1e7220 */ /* 0x080fe20000400000 */
[----:B------:R-:W-:Y:S01]  /*2830*/  BSSY.RECONVERGENT B1, `(.L_x_110) ;  /* 0x0000011000017945 */ /* 0x000fe20003800200 */
[----:B------:R-:W-:Y:S01]  /*2840*/  LOP3.LUT R2, R2, 0x7f800000, RZ, 0xc0, !PT ;  /* 0x7f80000002027812 */ /* 0x000fe200078ec0ff */
[----:B------:R-:W-:Y:S01]  /*2850*/  FFMA R29, R32, R37, -R29 ;  /* 0x00000025201d7223 */ /* 0x000fe2000000081d */
[-C--:B------:R-:W-:Y:S02]  /*2860*/  FFMA R30, R33, R35.reuse, -R30 ;  /* 0x00000023211e7223 */ /* 0x080fe4000000081e */
[----:B------:R-:W-:Y:S01]  /*2870*/  ISETP.GT.U32.AND P0, PT, R2, 0x1ffffff, PT ;  /* 0x01ffffff0200780c */ /* 0x000fe20003f04070 */
[----:B------:R-:W-:-:S04]  /*2880*/  FMUL R2, R32, R35 ;  /* 0x0000002320027220 */ /* 0x000fc80000400000 */
[----:B------:R-:W-:-:S08]  /*2890*/  FFMA R31, R31, R3, -R2 ;  /* 0x000000031f1f7223 */ /* 0x000fd00000000802 */
[----:B------:R-:W-:Y:S05]  /*28a0*/  @P0 BRA `(.L_x_111) ;  /* 0x0000000000140947 */ /* 0x000fea0003800000 */
[----:B------:R-:W-:Y:S02]  /*28b0*/  MOV R3, R8 ;  /* 0x0000000800037202 */ /* 0x000fe40000000f00 */
[----:B------:R-:W-:-:S07]  /*28c0*/  MOV R34, 0x28e0 ;  /* 0x000028e000227802 */ /* 0x000fce0000000f00 */
[----:B------:R-:W-:Y:S05]  /*28d0*/  CALL.REL.NOINC `($__internal_3_$__cuda_sm20_rcp_rn_f32_slowpath) ;  /* 0x0000000400747944 */ /* 0x000fea0003c00000 */
[----:B------:R-:W-:Y:S01]  /*28e0*/  IMAD.MOV.U32 R3, RZ, RZ, R4 ;  /* 0x000000ffff037224 */ /* 0x000fe200078e0004 */
[----:B------:R-:W-:Y:S06]  /*28f0*/  BRA `(.L_x_112) ;  /* 0x0000000000107947 */ /* 0x000fec0003800000 */
.L_x_111:
[----:B------:R-:W0:Y:S02]  /*2900*/  MUFU.RCP R3, R8 ;  /* 0x0000000800037308 */ /* 0x000e240000001000 */
[----:B0-----:R-:W-:-:S04]  /*2910*/  FFMA R2, R3, R8, -1 ;  /* 0xbf80000003027423 */ /* 0x001fc80000000008 */
[----:B------:R-:W-:-:S04]  /*2920*/  FADD.FTZ R2, -R2, -RZ ;  /* 0x800000ff02027221 */ /* 0x000fc80000010100 */
[----:B------:R-:W-:-:S07]  /*2930*/  FFMA R3, R3, R2, R3 ;  /* 0x0000000203037223 */ /* 0x000fce0000000003 */
.L_x_112:
[----:B------:R-:W-:Y:S05]  /*2940*/  BSYNC.RECONVERGENT B1 ;  /* 0x0000000000017941 */ /* 0x000fea0003800200 */
.L_x_110:
        /* <DEDUP_REMOVED lines=9> */
[----:B------:R-:W-:Y:S02]  /*29e0*/  MOV R4, R8 ;  /* 0x0000000800047202 */ /* 0x000fe40000000f00 */
[----:B------:R-:W-:-:S07]  /*29f0*/  MOV R32, 0x2a10 ;  /* 0x00002a1000207802 */ /* 0x000fce0000000f00 */
[----:B------:R-:W-:Y:S05]  /*2a00*/  CALL.REL.NOINC `($__internal_5_$__cuda_sm3x_div_rn_noftz_f32_slowpath) ;  /* 0x0000000800587944 */ /* 0x000fea0003c00000 */
[----:B------:R-:W-:-:S07]  /*2a10*/  IMAD.MOV.U32 R5, RZ, RZ, R3 ;  /* 0x000000ffff057224 */ /* 0x000fce00078e0003 */
.L_x_114:
[----:B------:R-:W-:Y:S05]  /*2a20*/  BSYNC.RECONVERGENT B4 ;  /* 0x0000000000047941 */ /* 0x000fea0003800200 */
.L_x_113:
        /* <DEDUP_REMOVED lines=9> */
[----:B------:R-:W-:Y:S01]  /*2ac0*/  MOV R3, R5 ;  /* 0x0000000500037202 */ /* 0x000fe20000000f00 */
[----:B------:R-:W-:Y:S01]  /*2ad0*/  IMAD.MOV.U32 R4, RZ, RZ, R8 ;  /* 0x000000ffff047224 */ /* 0x000fe200078e0008 */
[----:B------:R-:W-:-:S07]  /*2ae0*/  MOV R32, 0x2b00 ;  /* 0x00002b0000207802 */ /* 0x000fce0000000f00 */
[----:B------:R-:W-:Y:S05]  /*2af0*/  CALL.REL.NOINC `($__internal_5_$__cuda_sm3x_div_rn_noftz_f32_slowpath) ;  /* 0x00000008001c7944 */ /* 0x000fea0003c00000 */
[----:B------:R-:W-:-:S07]  /*2b00*/  MOV R2, R3 ;  /* 0x0000000300027202 */ /* 0x000fce0000000f00 */
.L_x_116:
[----:B------:R-:W-:Y:S05]  /*2b10*/  BSYNC.RECONVERGENT B4 ;  /* 0x0000000000047941 */ /* 0x000fea0003800200 */
.L_x_115:
[----:B------:R-:W-:Y:S01]  /*2b20*/  ISETP.GE.AND P0, PT, R28, R25, PT ;  /* 0x000000191c00720c */ /* 0x000fe20003f06270 */
[-C--:B------:R-:W-:Y:S01]  /*2b30*/  FFMA R24, R29, R2.reuse, R24 ;  /* 0x000000021d187223 */ /* 0x080fe20000000018 */
[-C--:B------:R-:W-:Y:S01]  /*2b40*/  FFMA R23, R30, R2.reuse, R23 ;  /* 0x000000021e177223 */ /* 0x080fe20000000017 */
[----:B------:R-:W-:-:S10]  /*2b50*/  FFMA R22, R31, R2, R22 ;  /* 0x000000021f167223 */ /* 0x000fd40000000016 */
[----:B------:R-:W-:Y:S05]  /*2b60*/  @!P0 BRA `(.L_x_117) ;  /* 0xffffffe800708947 */ /* 0x000fea000383ffff */
[----:B------:R-:W-:Y:S05]  /*2b70*/  BSYNC.RECONVERGENT B3 ;  /* 0x0000000000037941 */ /* 0x000fea0003800200 */
.L_x_90:
        /* <DEDUP_REMOVED lines=14> */
.L_x_119:
[----:B------:R-:W0:Y:S02]  /*2c60*/  LDS R2, [R0] ;  /* 0x0000000000027984 */ /* 0x000e240000000800 */
[----:B0-----:R-:W-:-:S05]  /*2c70*/  FADD R3, R9, R2 ;  /* 0x0000000209037221 */ /* 0x001fca0000000000 */
[----:B------:R-:W0:Y:S02]  /*2c80*/  ATOMS.CAST.SPIN P0, [R0], R2, R3 ;  /* 0x000000020000758d */ /* 0x000e240001800003 */
[----:B0-----:R-:W-:Y:S05]  /*2c90*/  @!P0 BRA `(.L_x_119) ;  /* 0xfffffffc00f08947 */ /* 0x001fea000383ffff */
[----:B------:R-:W-:Y:S05]  /*2ca0*/  BSYNC.RECONVERGENT B1 ;  /* 0x0000000000017941 */ /* 0x000fea0003800200 */
.L_x_118:
[----:B------:R-:W-:Y:S01]  /*2cb0*/  BSSY.RECONVERGENT B1, `(.L_x_120) ;  /* 0x0000005000017945 */ /* 0x000fe20003800200 */
.L_x_121:
[----:B------:R-:W0:Y:S02]  /*2cc0*/  LDS R2, [R0+0x4] ;  /* 0x0000040000027984 */ /* 0x000e240000000800 */
[----:B0-----:R-:W-:-:S05]  /*2cd0*/  FADD R3, R23, R2 ;  /* 0x0000000217037221 */ /* 0x001fca0000000000 */
[----:B------:R-:W0:Y:S02]  /*2ce0*/  ATOMS.CAST.SPIN P0, [R0+0x4], R2, R3 ;  /* 0x000004020000758d */ /* 0x000e240001800003 */
[----:B0-----:R-:W-:Y:S05]  /*2cf0*/  @!P0 BRA `(.L_x_121) ;  /* 0xfffffffc00f08947 */ /* 0x001fea000383ffff */
[----:B------:R-:W-:Y:S05]  /*2d00*/  BSYNC.RECONVERGENT B1 ;  /* 0x0000000000017941 */ /* 0x000fea0003800200 */
.L_x_120:
[----:B------:R-:W0:Y:S02]  /*2d10*/  LDS R2, [R0+0x8] ;  /* 0x0000080000027984 */ /* 0x000e240000000800 */
[----:B0-----:R-:W-:-:S05]  /*2d20*/  FADD R3, R5, R2 ;  /* 0x0000000205037221 */ /* 0x001fca0000000000 */
[----:B------:R-:W0:Y:S02]  /*2d30*/  ATOMS.CAST.SPIN P0, [R0+0x8], R2, R3 ;  /* 0x000008020000758d */ /* 0x000e240001800003 */
[----:B0-----:R-:W-:Y:S05]  /*2d40*/  @!P0 BRA `(.L_x_120) ;  /* 0xfffffffc00f08947 */ /* 0x001fea000383ffff */
.L_x_71:
[----:B------:R-:W-:Y:S05]  /*2d50*/  BSYNC.RECONVERGENT B0 ;  /* 0x0000000000007941 */ /* 0x000fea0003800200 */
.L_x_70:
        /* <DEDUP_REMOVED lines=10> */
[----:B---3--:R-:W-:Y:S01]  /*2e00*/  IMAD.U32 R4, RZ, RZ, UR4 ;  /* 0x00000004ff047e24 */ /* 0x008fe2000f8e00ff */
[----:B------:R-:W-:Y:S01]  /*2e10*/  MOV R5, UR5 ;  /* 0x0000000500057c02 */ /* 0x000fe20008000f00 */
        /* <DEDUP_REMOVED lines=8> */
.L_x_122:
[----:B------:R-:W-:Y:S05]  /*2ea0*/  EXIT ;  /* 0x000000000000794d */ /* 0x000fea0003800000 */
        .weak           $__internal_3_$__cuda_sm20_rcp_rn_f32_slowpath
        .type           $__internal_3_$__cuda_sm20_rcp_rn_f32_slowpath,@function
        .size           $__internal_3_$__cuda_sm20_rcp_rn_f32_slowpath,($__internal_4_$__cuda_sm20_sqrt_rn_f32_slowpath - $__internal_3_$__cuda_sm20_rcp_rn_f32_slowpath)
$__internal_3_$__cuda_sm20_rcp_rn_f32_slowpath:
[----:B------:R-:W-:Y:S01]  /*2eb0*/  IMAD.SHL.U32 R2, R3, 0x2, RZ ;  /* 0x0000000203027824 */ /* 0x000fe200078e00ff */
[----:B------:R-:W-:Y:S04]  /*2ec0*/  BSSY.RECONVERGENT B2, `(.L_x_123) ;  /* 0x0000030000027945 */ /* 0x000fe80003800200 */
[----:B------:R-:W-:-:S04]  /*2ed0*/  SHF.R.U32.HI R35, RZ, 0x18, R2 ;  /* 0x00000018ff237819 */ /* 0x000fc80000011602 */
[----:B------:R-:W-:-:S13]  /*2ee0*/  ISETP.NE.U32.AND P0, PT, R35, RZ, PT ;  /* 0x000000ff2300720c */ /* 0x000fda0003f05070 */
[----:B------:R-:W-:Y:S05]  /*2ef0*/  @P0 BRA `(.L_x_124) ;  /* 0x0000000000280947 */ /* 0x000fea0003800000 */
[----:B------:R-:W-:-:S04]  /*2f00*/  SHF.L.U32 R2, R3, 0x1, RZ ;  /* 0x0000000103027819 */ /* 0x000fc800000006ff */
        /* <DEDUP_REMOVED lines=9> */
.L_x_124:
[----:B------:R-:W-:-:S05]  /*2fa0*/  VIADD R36, R35, 0xffffff03 ;  /* 0xffffff0323247836 */ /* 0x000fca0000000000 */
        /* <DEDUP_REMOVED lines=10> */
[----:B------:R-:W-:Y:S01]  /*3050*/  HFMA2 R5, -RZ, RZ, 0, 1.78813934326171875e-07 ;  /* 0x00000003ff057431 */ /* 0x000fe200000001ff */
[----:B------:R-:W-:Y:S02]  /*3060*/  LOP3.LUT R32, R32, 0x7fffff, RZ, 0xc0, !PT ;  /* 0x007fffff20207812 */ /* 0x000fe400078ec0ff */
[----:B------:R-:W-:Y:S02]  /*3070*/  SEL R2, RZ, 0xffffffff, !P0 ;  /* 0xffffffffff027807 */ /* 0x000fe40004000000 */
[----:B------:R-:W-:-:S03]  /*3080*/  LOP3.LUT R32, R32, 0x800000, RZ, 0xfc, !PT ;  /* 0x0080000020207812 */ /* 0x000fc600078efcff */
[----:B------:R-:W-:Y:S01]  /*3090*/  IMAD.MOV R33, RZ, RZ, -R2 ;  /* 0x000000ffff217224 */ /* 0x000fe200078e0a02 */
[----:B------:R-:W-:-:S04]  /*30a0*/  SHF.L.U32 R5, R5, R36, RZ ;  /* 0x0000002405057219 */ /* 0x000fc800000006ff */
[----:B------:R-:W-:Y:S02]  /*30b0*/  LOP3.LUT P1, RZ, R33, R36, R32, 0xf8, !PT ;  /* 0x0000002421ff7212 */ /* 0x000fe4000782f820 */
[----:B------:R-:W-:-:S04]  /*30c0*/  LOP3.LUT R5, R5, R32, RZ, 0xc0, !PT ;  /* 0x0000002005057212 */ /* 0x000fc800078ec0ff */
[----:B------:R-:W-:-:S04]  /*30d0*/  SHF.R.U32.HI R5, RZ, R36, R5 ;  /* 0x00000024ff057219 */ /* 0x000fc80000011605 */
[C---:B------:R-:W-:Y:S02]  /*30e0*/  LOP3.LUT P0, RZ, R5.reuse, 0x1, RZ, 0xc0, !PT ;  /* 0x0000000105ff7812 */ /* 0x040fe4000780c0ff */
[----:B------:R-:W-:Y:S01]  /*30f0*/  LOP3.LUT P2, RZ, R5, 0x2, RZ, 0xc0, !PT ;  /* 0x0000000205ff7812 */ /* 0x000fe2000784c0ff */
[----:B------:R-:W-:-:S03]  /*3100*/  VIADD R5, R35, 0xffffff04 ;  /* 0xffffff0423057836 */ /* 0x000fc60000000000 */
[----:B------:R-:W-:Y:S02]  /*3110*/  PLOP3.LUT P0, PT, P0, P1, P2, 0xe0, 0x0 ;  /* 0x000000000000781c */ /* 0x000fe40000703c20 */
[----:B------:R-:W-:Y:S02]  /*3120*/  LOP3.LUT P1, RZ, R3, 0x7fffff, RZ, 0xc0, !PT ;  /* 0x007fffff03ff7812 */ /* 0x000fe4000782c0ff */
[----:B------:R-:W-:Y:S02]  /*3130*/  SEL R2, RZ, 0x1, !P0 ;  /* 0x00000001ff027807 */ /* 0x000fe40004000000 */
[----:B------:R-:W-:Y:S02]  /*3140*/  SHF.R.U32.HI R4, RZ, R5, R32 ;  /* 0x00000005ff047219 */ /* 0x000fe40000011620 */
[----:B------:R-:W-:-:S04]  /*3150*/  IADD3 R2, PT, PT, -R2, RZ, RZ ;  /* 0x000000ff02027210 */ /* 0x000fc80007ffe1ff */
[----:B------:R-:W-:-:S13]  /*3160*/  ISETP.GE.AND P0, PT, R2, RZ, PT ;  /* 0x000000ff0200720c */ /* 0x000fda0003f06270 */
[----:B------:R-:W-:-:S05]  /*3170*/  @!P0 IADD3 R4, PT, PT, R4, 0x1, RZ ;  /* 0x0000000104048810 */ /* 0x000fca0007ffe0ff */
[----:B------:R-:W-:-:S05]  /*3180*/  @!P1 IMAD.SHL.U32 R4, R4, 0x2, RZ ;  /* 0x0000000204049824 */ /* 0x000fca00078e00ff */
[----:B------:R-:W-:Y:S01]  /*3190*/  LOP3.LUT R4, R4, 0x80000000, R3, 0xf8, !PT ;  /* 0x8000000004047812 */ /* 0x000fe200078ef803 */
[----:B------:R-:W-:Y:S06]  /*31a0*/  BRA `(.L_x_125) ;  /* 0x0000000000047947 */ /* 0x000fec0003800000 */
.L_x_126:
[----:B------:R0:W1:Y:S02]  /*31b0*/  MUFU.RCP R4, R3 ;  /* 0x0000000300047308 */ /* 0x0000640000001000 */
.L_x_125:
[----:B------:R-:W-:Y:S05]  /*31c0*/  BSYNC.RECONVERGENT B2 ;  /* 0x0000000000027941 */ /* 0x000fea0003800200 */
.L_x_123:
[----:B------:R-:W-:Y:S01]  /*31d0*/  MOV R2, R34 ;  /* 0x0000002200027202 */ /* 0x000fe20000000f00 */
[----:B0-----:R-:W-:-:S04]  /*31e0*/  IMAD.MOV.U32 R3, RZ, RZ, 0x0 ;  /* 0x00000000ff037424 */ /* 0x001fc800078e00ff */
[----:B-1----:R-:W-:Y:S05]  /*31f0*/  RET.REL.NODEC R2 `(_Z29test_magnet_bicct345_parallelPf) ;  /* 0xffffffcc02807950 */ /* 0x002fea0003c3ffff */
        .weak           $__internal_4_$__cuda_sm20_sqrt_rn_f32_slowpath
        .type           $__internal_4_$__cuda_sm20_sqrt_rn_f32_slowpath,@function
        .size           $__internal_4_$__cuda_sm20_sqrt_rn_f32_slowpath,($__internal_5_$__cuda_sm3x_div_rn_noftz_f32_slowpath - $__internal_4_$__cuda_sm20_sqrt_rn_f32_slowpath)
$__internal_4_$__cuda_sm20_sqrt_rn_f32_slowpath:
[----:B------:R-:W-:-:S13]  /*3200*/  LOP3.LUT P0, RZ, R4, 0x7fffffff, RZ, 0xc0, !PT ;  /* 0x7fffffff04ff7812 */ /* 0x000fda000780c0ff */
[----:B------:R-:W-:Y:S05]  /*3210*/  @!P0 BRA `(.L_x_127) ;  /* 0x0000000000448947 */ /* 0x000fea0003800000 */
        /* <DEDUP_REMOVED lines=17> */
.L_x_127:
[----:B------:R-:W-:Y:S01]  /*3330*/  IMAD.MOV.U32 R8, RZ, RZ, R4 ;  /* 0x000000ffff087224 */ /* 0x000fe200078e0004 */
[----:B------:R-:W-:Y:S01]  /*3340*/  MOV R4, R30 ;  /* 0x0000001e00047202 */ /* 0x000fe20000000f00 */
[----:B------:R-:W-:-:S04]  /*3350*/  IMAD.MOV.U32 R5, RZ, RZ, 0x0 ;  /* 0x00000000ff057424 */ /* 0x000fc800078e00ff */
[----:B------:R-:W-:Y:S05]  /*3360*/  RET.REL.NODEC R4 `(_Z29test_magnet_bicct345_parallelPf) ;  /* 0xffffffcc04247950 */ /* 0x000fea0003c3ffff */
        .weak           $__internal_5_$__cuda_sm3x_div_rn_noftz_f32_slowpath
        .type           $__internal_5_$__cuda_sm3x_div_rn_noftz_f32_slowpath,@function
        .size           $__internal_5_$__cuda_sm3x_div_rn_noftz_f32_slowpath,(.L_x_145 - $__internal_5_$__cuda_sm3x_div_rn_noftz_f32_slowpath)
$__internal_5_$__cuda_sm3x_div_rn_noftz_f32_slowpath:
        /* <DEDUP_REMOVED lines=34> */
.L_x_129:
        /* <DEDUP_REMOVED lines=51> */
.L_x_136:
[----:B------:R-:W-:-:S04]  /*38c0*/  LOP3.LUT R3, R3, 0x80000000, RZ, 0xc0, !PT ;  /* 0x8000000003037812 */ /* 0x000fc800078ec0ff */
[----:B------:R-:W-:Y:S01]  /*38d0*/  LOP3.LUT R3, R3, 0x7f800000, RZ, 0xfc, !PT ;  /* 0x7f80000003037812 */ /* 0x000fe200078efcff */
[----:B------:R-:W-:Y:S06]  /*38e0*/  BRA `(.L_x_137) ;  /* 0x0000000000047947 */ /* 0x000fec0003800000 */
.L_x_135:
[----:B------:R-:W-:-:S07]  /*38f0*/  LEA R3, R40, R3, 0x17 ;  /* 0x0000000328037211 */ /* 0x000fce00078eb8ff */
.L_x_137:
[----:B------:R-:W-:Y:S05]  /*3900*/  BSYNC.RECONVERGENT B2 ;  /* 0x0000000000027941 */ /* 0x000fea0003800200 */
.L_x_134:
[----:B------:R-:W-:Y:S05]  /*3910*/  BRA `(.L_x_138) ;  /* 0x0000000000207947 */ /* 0x000fea0003800000 */
.L_x_133:
[----:B------:R-:W-:-:S04]  /*3920*/  LOP3.LUT R3, R4, 0x80000000, R3, 0x48, !PT ;  /* 0x8000000004037812 */ /* 0x000fc800078e4803 */
[----:B------:R-:W-:Y:S01]  /*3930*/  LOP3.LUT R3, R3, 0x7f800000, RZ, 0xfc, !PT ;  /* 0x7f80000003037812 */ /* 0x000fe200078efcff */
[----:B------:R-:W-:Y:S06]  /*3940*/  BRA `(.L_x_138) ;  /* 0x0000000000147947 */ /* 0x000fec0003800000 */
.L_x_132:
[----:B------:R-:W-:Y:S01]  /*3950*/  LOP3.LUT R3, R4, 0x80000000, R3, 0x48, !PT ;  /* 0x8000000004037812 */ /* 0x000fe200078e4803 */
[----:B------:R-:W-:Y:S06]  /*3960*/  BRA `(.L_x_138) ;  /* 0x00000000000c7947 */ /* 0x000fec0003800000 */
.L_x_131:
[----:B------:R-:W0:Y:S01]  /*3970*/  MUFU.RSQ R3, -QNAN ;  /* 0xffc0000000037908 */ /* 0x000e220000001400 */
[----:B------:R-:W-:Y:S05]  /*3980*/  BRA `(.L_x_138) ;  /* 0x0000000000047947 */ /* 0x000fea0003800000 */
.L_x_130:
[----:B------:R-:W-:-:S07]  /*3990*/  FADD.FTZ R3, R3, R4 ;  /* 0x0000000403037221 */ /* 0x000fce0000010000 */
.L_x_138:
[----:B------:R-:W-:Y:S05]  /*39a0*/  BSYNC.RECONVERGENT B1 ;  /* 0x0000000000017941 */ /* 0x000fea0003800200 */
.L_x_128:
[----:B------:R-:W-:Y:S02]  /*39b0*/  HFMA2 R5, -RZ, RZ, 0, 0 ;  /* 0x00000000ff057431 */ /* 0x000fe400000001ff */
[----:B------:R-:W-:-:S04]  /*39c0*/  IMAD.MOV.U32 R4, RZ, RZ, R32 ;  /* 0x000000ffff047224 */ /* 0x000fc800078e0020 */
[----:B0-----:R-:W-:Y:S05]  /*39d0*/  RET.REL.NODEC R4 `(_Z29test_magnet_bicct345_parallelPf) ;  /* 0xffffffc404887950 */ /* 0x001fea0003c3ffff */
.L_x_139:
        /* <DEDUP_REMOVED lines=10> */
.L_x_145:


//--------------------- .nv.global.init           --------------------------
	.section	.nv.global.init,"aw",@progbits
	.align	4
.nv.global.init:
	.type		__cudart_i2opi_f,@object
	.size		__cudart_i2opi_f,($str - __cudart_i2opi_f)
__cudart_i2opi_f:
        /*0000*/ 	.byte	0x41, 0x90, 0x43, 0x3c, 0x99, 0x95, 0x62, 0xdb, 0xc0, 0xdd, 0x34, 0xf5, 0xd1, 0x57, 0x27, 0xfc
        /*0010*/ 	.byte	0x29, 0x15, 0x44, 0x4e, 0x6e, 0x83, 0xf9, 0xa2
	.type		$str,@object
	.size		$str,(.L_0 - $str)
$str:
        /*0018*/ 	.byte	0x25, 0x66, 0x2c, 0x20, 0x25, 0x66, 0x2c, 0x20, 0x25, 0x66, 0x0a, 0x00
.L_0:


//--------------------- .nv.shared._Z29test_magnet_agcct345_parallelPf --------------------------
	.section	.nv.shared._Z29test_magnet_agcct345_parallelPf,"aw",@nobits
	.sectionflags	@""
	.align	4
.nv.shared._Z29test_magnet_agcct345_parallelPf:
	.zero		1036


//--------------------- .nv.shared.reserved.0     --------------------------
	.section	.nv.shared.reserved.0,"aw",@nobits
	.weak		__nv_reservedSMEM_offset_0_alias
	.size		__nv_reservedSMEM_offset_0_alias, 0, 64
	.other		__nv_reservedSMEM_offset_0_alias,@"STO_CUDA_RESERVED_SHARED STV_DEFAULT"
__nv_reservedSMEM_offset_0_alias:
	.zero		0
	.zero		64


//--------------------- .nv.shared._Z29test_magnet_bicct345_parallelPf --------------------------
	.section	.nv.shared._Z29test_magnet_bicct345_parallelPf,"aw",@nobits
	.sectionflags	@""
	.align	4
.nv.shared._Z29test_magnet_bicct345_parallelPf:
	.zero		1036


//--------------------- .nv.constant0._Z29test_magnet_agcct345_parallelPf --------------------------
	.section	.nv.constant0._Z29test_magnet_agcct345_parallelPf,"a",@progbits
	.sectionflags	@""
	.align	4
.nv.constant0._Z29test_magnet_agcct345_parallelPf:
	.zero		904


//--------------------- .nv.constant0._Z29test_magnet_bicct345_parallelPf --------------------------
	.section	.nv.constant0._Z29test_magnet_bicct345_parallelPf,"a",@progbits
	.sectionflags	@""
	.align	4
.nv.constant0._Z29test_magnet_bicct345_parallelPf:
	.zero		904


//--------------------- SYMBOLS --------------------------

	.type		.nv.reservedSmem.offset0,@object
	.size		.nv.reservedSmem.offset0,0x4
	.type		.nv.reservedSmem.cap,@object
	.size		.nv.reservedSmem.cap,0x4
	.type		vprintf,@function
